	.headerflags	@"EF_CUDA_TEXMODE_UNIFIED EF_CUDA_64BIT_ADDRESS EF_CUDA_SM80 EF_CUDA_VIRTUAL_SM(EF_CUDA_SM80)"
	.elftype	@"ET_EXEC"


//--------------------- .nv.info                  --------------------------
	.section	.nv.info,"",@"SHT_CUDA_INFO"
	.align	4


	//----- nvinfo : EIATTR_REGCOUNT
	.align		4
        /*0000*/ 	.byte	0x04, 0x2f
        /*0002*/ 	.short	(.L_1 - .L_0)
	.align		4
.L_0:
        /*0004*/ 	.word	index@(candidate3)
        /*0008*/ 	.word	0x00000080


	//----- nvinfo : EIATTR_MAX_STACK_SIZE
	.align		4
.L_1:
        /*000c*/ 	.byte	0x04, 0x23
        /*000e*/ 	.short	(.L_3 - .L_2)
	.align		4
.L_2:
        /*0010*/ 	.word	index@(candidate3)
        /*0014*/ 	.word	0x00000000


	//----- nvinfo : EIATTR_MIN_STACK_SIZE
	.align		4
.L_3:
        /*0018*/ 	.byte	0x04, 0x12
        /*001a*/ 	.short	(.L_5 - .L_4)
	.align		4
.L_4:
        /*001c*/ 	.word	index@(candidate3)
        /*0020*/ 	.word	0x00000018


	//----- nvinfo : EIATTR_FRAME_SIZE
	.align		4
.L_5:
        /*0024*/ 	.byte	0x04, 0x11
        /*0026*/ 	.short	(.L_7 - .L_6)
	.align		4
.L_6:
        /*0028*/ 	.word	index@(candidate3)
        /*002c*/ 	.word	0x00000018
.L_7:


//--------------------- .nv.info.candidate3       --------------------------
	.section	.nv.info.candidate3,"",@"SHT_CUDA_INFO"
	.align	4


	//----- nvinfo : EIATTR_CUDA_API_VERSION
	.align		4
        /*0000*/ 	.byte	0x04, 0x37
        /*0002*/ 	.short	(.L_9 - .L_8)
.L_8:
        /*0004*/ 	.word	0x00000075


	//----- nvinfo : EIATTR_SW2861232_WAR
	.align		4
.L_9:
        /*0008*/ 	.byte	0x01, 0x35
	.zero		2


	//----- nvinfo : EIATTR_PARAM_CBANK
	.align		4
        /*000c*/ 	.byte	0x04, 0x0a
        /*000e*/ 	.short	(.L_11 - .L_10)
	.align		4
.L_10:
        /*0010*/ 	.word	index@(.nv.constant0.candidate3)
        /*0014*/ 	.short	0x0160
        /*0016*/ 	.short	0x0018


	//----- nvinfo : EIATTR_CBANK_PARAM_SIZE
	.align		4
.L_11:
        /*0018*/ 	.byte	0x03, 0x19
        /*001a*/ 	.short	0x0018


	//----- nvinfo : EIATTR_KPARAM_INFO
	.align		4
        /*001c*/ 	.byte	0x04, 0x17
        /*001e*/ 	.short	(.L_13 - .L_12)
.L_12:
        /*0020*/ 	.word	0x00000000
        /*0024*/ 	.short	0x0002
        /*0026*/ 	.short	0x0010
        /*0028*/ 	.byte	0x00, 0xf0, 0x21, 0x00


	//----- nvinfo : EIATTR_KPARAM_INFO
	.align		4
.L_13:
        /*002c*/ 	.byte	0x04, 0x17
        /*002e*/ 	.short	(.L_15 - .L_14)
.L_14:
        /*0030*/ 	.word	0x00000000
        /*0034*/ 	.short	0x0001
        /*0036*/ 	.short	0x0008
        /*0038*/ 	.byte	0x00, 0xf0, 0x21, 0x00


	//----- nvinfo : EIATTR_KPARAM_INFO
	.align		4
.L_15:
        /*003c*/ 	.byte	0x04, 0x17
        /*003e*/ 	.short	(.L_17 - .L_16)
.L_16:
        /*0040*/ 	.word	0x00000000
        /*0044*/ 	.short	0x0000
        /*0046*/ 	.short	0x0000
        /*0048*/ 	.byte	0x00, 0xf0, 0x21, 0x00


	//----- nvinfo : EIATTR_MAXREG_COUNT
	.align		4
.L_17:
        /*004c*/ 	.byte	0x03, 0x1b
        /*004e*/ 	.short	0x00ff


	//----- nvinfo : EIATTR_EXIT_INSTR_OFFSETS
	.align		4
        /*0050*/ 	.byte	0x04, 0x1c
        /*0052*/ 	.short	(.L_19 - .L_18)


	//   ....[0]....
.L_18:
        /*0054*/ 	.word	0x00009c30


	//----- nvinfo : EIATTR_MAX_THREADS
	.align		4
.L_19:
        /*0058*/ 	.byte	0x04, 0x05
        /*005a*/ 	.short	(.L_21 - .L_20)
.L_20:
        /*005c*/ 	.word	0x000000c4
        /*0060*/ 	.word	0x00000001
        /*0064*/ 	.word	0x00000001


	//----- nvinfo : EIATTR_CRS_STACK_SIZE
	.align		4
.L_21:
        /*0068*/ 	.byte	0x04, 0x1e
        /*006a*/ 	.short	(.L_23 - .L_22)
.L_22:
        /*006c*/ 	.word	0x00000000
.L_23:


//--------------------- .nv.rel.action            --------------------------
	.section	.nv.rel.action,"",@"SHT_CUDA_RELOCINFO"
	.align	8
	.sectionentsize	8
        /*0000*/ 	.byte	0x4b, 0x00, 0x00, 0x00, 0x00, 0x00, 0x00, 0x00, 0x00, 0x02, 0x02, 0x08, 0x10, 0x0a, 0x2f, 0x22
        /* <DEDUP_REMOVED lines=13> */


//--------------------- .nv.constant0.candidate3  --------------------------
	.section	.nv.constant0.candidate3,"a",@progbits
	.align	4
.nv.constant0.candidate3:
	.zero		376


//--------------------- .text.candidate3          --------------------------
	.section	.text.candidate3,"ax",@progbits
	.sectionflags	@"SHF_BARRIERS=1"
	.sectioninfo	@"SHI_REGISTERS=128"
	.align	128
        .global         candidate3
        .type           candidate3,@function
        .size           candidate3,(.L_x_9 - candidate3)
        .other          candidate3,@"STO_CUDA_ENTRY STV_DEFAULT"
candidate3:
.text.candidate3:
[----:B------:R-:W-:-:S02]  /*0000*/  MOV R1, c[0x0][0x28] ;  /* 0x00000a0000017a02 */ /* 0x000fc40000000f00 */
[----:B------:R-:W0:Y:S01]  /*0010*/  S2R R0, SR_TID.X ;  /* 0x0000000000007919 */ /* 0x000e220000002100 */
[----:B------:R-:W-:Y:S01]  /*0020*/  HFMA2.MMA R6, -RZ, RZ, 0, 0 ;  /* 0x00000000ff067435 */ /* 0x000fe200000001ff */
[----:B------:R-:W-:Y:S01]  /*0030*/  MOV R4, RZ ;  /* 0x000000ff00047202 */ /* 0x000fe20000000f00 */
[----:B------:R-:W-:Y:S01]  /*0040*/  HFMA2.MMA R10, -RZ, RZ, 0, 0 ;  /* 0x00000000ff0a7435 */ /* 0x000fe200000001ff */
[----:B------:R-:W-:Y:S01]  /*0050*/  MOV R8, RZ ;  /* 0x000000ff00087202 */ /* 0x000fe20000000f00 */
[----:B------:R-:W-:Y:S01]  /*0060*/  HFMA2.MMA R14, -RZ, RZ, 0, 0 ;  /* 0x00000000ff0e7435 */ /* 0x000fe200000001ff */
[----:B------:R-:W-:Y:S01]  /*0070*/  MOV R12, RZ ;  /* 0x000000ff000c7202 */ /* 0x000fe20000000f00 */
[----:B------:R-:W-:Y:S01]  /*0080*/  HFMA2.MMA R2, -RZ, RZ, 0, 0 ;  /* 0x00000000ff027435 */ /* 0x000fe200000001ff */
[----:B------:R-:W1:Y:S01]  /*0090*/  S2R R117, SR_CTAID.X ;  /* 0x0000000000757919 */ /* 0x000e620000002500 */
[----:B------:R-:W-:Y:S01]  /*00a0*/  HFMA2.MMA R18, -RZ, RZ, 0, 0 ;  /* 0x00000000ff127435 */ /* 0x000fe200000001ff */
[----:B------:R-:W-:Y:S01]  /*00b0*/  MOV R24, RZ ;  /* 0x000000ff00187202 */ /* 0x000fe20000000f00 */
        /* <DEDUP_REMOVED lines=13> */
[----:B0-----:R-:W-:Y:S01]  /*0190*/  MOV R7, R0 ;  /* 0x0000000000077202 */ /* 0x001fe20000000f00 */
[C---:B------:R-:W-:Y:S01]  /*01a0*/  IMAD.HI R98, R0.reuse, 0x38e38e39, RZ ;  /* 0x38e38e3900627827 */ /* 0x040fe200078e02ff */
[C---:B------:R-:W-:Y:S01]  /*01b0*/  IADD3 R5, R0.reuse, 0x1260, RZ ;  /* 0x0000126000057810 */ /* 0x040fe20007ffe0ff */
[----:B------:R-:W-:Y:S01]  /*01c0*/  HFMA2.MMA R52, -RZ, RZ, 0, 0 ;  /* 0x00000000ff347435 */ /* 0x000fe200000001ff */
[C---:B------:R-:W-:Y:S01]  /*01d0*/  IADD3 R9, R0.reuse, 0x1014, RZ ;  /* 0x0000101400097810 */ /* 0x040fe20007ffe0ff */
[C---:B------:R-:W-:Y:S01]  /*01e0*/  IMAD.HI R124, R0.reuse, -0x6db6db6d, R6 ;  /* 0x92492493007c7827 */ /* 0x040fe200078e0206 */
[C---:B------:R-:W-:Y:S01]  /*01f0*/  IADD3 R7, R0.reuse, 0x1b90, RZ ;  /* 0x00001b9000077810 */ /* 0x040fe20007ffe0ff */
[----:B------:R-:W-:Y:S01]  /*0200*/  HFMA2.MMA R54, -RZ, RZ, 0, 0 ;  /* 0x00000000ff367435 */ /* 0x000fe200000001ff */
[C---:B------:R-:W-:Y:S01]  /*0210*/  IADD3 R11, R0.reuse, 0x119c, RZ ;  /* 0x0000119c000b7810 */ /* 0x040fe20007ffe0ff */
[----:B------:R-:W-:Y:S01]  /*0220*/  IMAD.HI R97, R5, -0x77777777, R4 ;  /* 0x8888888905617827 */ /* 0x000fe200078e0204 */
        /* <DEDUP_REMOVED lines=22> */
[----:B-1----:R-:W-:Y:S01]  /*0390*/  LOP3.LUT R35, R117, 0x1, RZ, 0xc0, !PT ;  /* 0x0000000175237812 */ /* 0x002fe200078ec0ff */
[----:B------:R-:W-:Y:S01]  /*03a0*/  IMAD.HI R100, R5, -0x77777777, R4 ;  /* 0x8888888905647827 */ /* 0x000fe200078e0204 */
[C---:B------:R-:W-:Y:S01]  /*03b0*/  LOP3.LUT R33, R0.reuse, 0xf, RZ, 0xc0, !PT ;  /* 0x0000000f00217812 */ /* 0x040fe200078ec0ff */
[----:B------:R-:W-:Y:S01]  /*03c0*/  HFMA2.MMA R62, -RZ, RZ, 0, 0 ;  /* 0x00000000ff3e7435 */ /* 0x000fe200000001ff */
[C---:B------:R-:W-:Y:S01]  /*03d0*/  IADD3 R113, R0.reuse, 0x68, RZ ;  /* 0x0000006800717810 */ /* 0x040fe20007ffe0ff */
[----:B------:R-:W-:Y:S01]  /*03e0*/  IMAD.HI R4, R7, -0x77777777, R6 ;  /* 0x8888888907047827 */ /* 0x000fe200078e0206 */
[C---:B------:R-:W-:Y:S01]  /*03f0*/  IADD3 R7, R0.reuse, 0x10d8, RZ ;  /* 0x000010d800077810 */ /* 0x040fe20007ffe0ff */
[----:B------:R-:W-:Y:S01]  /*0400*/  HFMA2.MMA R78, -RZ, RZ, 0, 0 ;  /* 0x00000000ff4e7435 */ /* 0x000fe200000001ff */
[C---:B------:R-:W-:Y:S01]  /*0410*/  LEA.HI.SX32 R89, R0.reuse, 0x3, 0x1e ;  /* 0x0000000300597811 */ /* 0x040fe200078ff2ff */
[----:B------:R-:W-:Y:S01]  /*0420*/  IMAD.HI R5, R9, -0x77777777, R8 ;  /* 0x8888888909057827 */ /* 0x000fe200078e0208 */
[C---:B------:R-:W-:Y:S01]  /*0430*/  IADD3 R109, R0.reuse, 0x498, RZ ;  /* 0x00000498006d7810 */ /* 0x040fe20007ffe0ff */
[----:B------:R-:W-:Y:S01]  /*0440*/  HFMA2.MMA R68, -RZ, RZ, 0, 0 ;  /* 0x00000000ff447435 */ /* 0x000fe200000001ff */
[C---:B------:R-:W-:Y:S01]  /*0450*/  LEA.HI.SX32 R43, R0.reuse, 0x2a, 0x1e ;  /* 0x0000002a002b7811 */ /* 0x040fe200078ff2ff */
[----:B------:R-:W-:Y:S01]  /*0460*/  IMAD.HI R8, R7, -0x77777777, R6 ;  /* 0x8888888907087827 */ /* 0x000fe200078e0206 */
[C---:B------:R-:W-:Y:S01]  /*0470*/  IADD3 R112, R0.reuse, 0x40, RZ ;  /* 0x0000004000707810 */ /* 0x040fe20007ffe0ff */
[----:B------:R-:W-:Y:S01]  /*0480*/  ULDC.64 UR4, c[0x0][0x118] ;  /* 0x0000460000047ab9 */ /* 0x000fe20000000a00 */
[C---:B------:R-:W-:Y:S01]  /*0490*/  LEA.HI.SX32 R87, R0.reuse, 0x1b, 0x1e ;  /* 0x0000001b00577811 */ /* 0x040fe200078ff2ff */
[----:B------:R-:W-:Y:S01]  /*04a0*/  IMAD.HI R6, R11, -0x77777777, R10 ;  /* 0x888888890b067827 */ /* 0x000fe200078e020a */
[----:B------:R-:W-:-:S02]  /*04b0*/  IADD3 R73, R0, 0x1b0, RZ ;  /* 0x000001b000497810 */ /* 0x000fc40007ffe0ff */
[C---:B------:R-:W-:Y:S01]  /*04c0*/  IADD3 R67, R0.reuse, 0x19c, RZ ;  /* 0x0000019c00437810 */ /* 0x040fe20007ffe0ff */
[----:B------:R-:W-:Y:S01]  /*04d0*/  IMAD.HI R7, R13, -0x77777777, R12 ;  /* 0x888888890d077827 */ /* 0x000fe200078e020c */
[C---:B------:R-:W-:Y:S02]  /*04e0*/  IADD3 R13, R0.reuse, 0x14ac, RZ ;  /* 0x000014ac000d7810 */ /* 0x040fe40007ffe0ff */
[C---:B------:R-:W-:Y:S01]  /*04f0*/  IADD3 R81, R0.reuse, 0x144, RZ ;  /* 0x0000014400517810 */ /* 0x040fe20007ffe0ff */
[----:B------:R-:W-:Y:S01]  /*0500*/  IMAD.HI R10, R15, -0x77777777, R14 ;  /* 0x888888890f0a7827 */ /* 0x000fe200078e020e */
[C---:B------:R-:W-:Y:S02]  /*0510*/  IADD3 R15, R0.reuse, 0x16f8, RZ ;  /* 0x000016f8000f7810 */ /* 0x040fe40007ffe0ff */
[C---:B------:R-:W-:Y:S01]  /*0520*/  IADD3 R17, R0.reuse, 0x1634, RZ ;  /* 0x0000163400117810 */ /* 0x040fe20007ffe0ff */
        /* <DEDUP_REMOVED lines=11> */
[----:B------:R-:W-:Y:S01]  /*05e0*/  MOV R26, RZ ;  /* 0x000000ff001a7202 */ /* 0x000fe20000000f00 */
[----:B------:R-:W-:Y:S01]  /*05f0*/  IMAD.HI R11, R19, -0x77777777, R18 ;  /* 0x88888889130b7827 */ /* 0x000fe200078e0212 */
[C---:B------:R-:W-:Y:S02]  /*0600*/  IADD3 R19, R0.reuse, 0xc40, RZ ;  /* 0x00000c4000137810 */ /* 0x040fe40007ffe0ff */
[C---:B------:R-:W-:Y:S01]  /*0610*/  IADD3 R23, R0.reuse, 0x1a08, RZ ;  /* 0x00001a0800177810 */ /* 0x040fe20007ffe0ff */
[----:B------:R-:W-:Y:S01]  /*0620*/  IMAD.HI R31, R15, -0x77777777, R14 ;  /* 0x888888890f1f7827 */ /* 0x000fe200078e020e */
[C---:B------:R-:W-:Y:S02]  /*0630*/  IADD3 R15, R0.reuse, 0x1570, RZ ;  /* 0x00001570000f7810 */ /* 0x040fe40007ffe0ff */
[C---:B------:R-:W-:Y:S01]  /*0640*/  LEA.HI.SX32 R83, R0.reuse, 0x56, 0x1e ;  /* 0x0000005600537811 */ /* 0x040fe200078ff2ff */
        /* <DEDUP_REMOVED lines=11> */
[C---:B------:R-:W-:Y:S01]  /*0700*/  LEA.HI.SX32 R45, R0.reuse, 0x2f, 0x1e ;  /* 0x0000002f002d7811 */ /* 0x040fe200078ff2ff */
[----:B------:R-:W-:Y:S01]  /*0710*/  IMAD.HI R94, R19, -0x77777777, R18 ;  /* 0x88888889135e7827 */ /* 0x000fe200078e0212 */
[C---:B------:R-:W-:Y:S02]  /*0720*/  IADD3 R47, R0.reuse, 0x1c4, RZ ;  /* 0x000001c4002f7810 */ /* 0x040fe40007ffe0ff */
[----:B------:R-:W-:Y:S01]  /*0730*/  MOV R46, RZ ;  /* 0x000000ff002e7202 */ /* 0x000fe20000000f00 */
[----:B------:R-:W-:Y:S01]  /*0740*/  IMAD.HI R19, R15, -0x77777777, R14 ;  /* 0x888888890f137827 */ /* 0x000fe200078e020e */
[C---:B------:R-:W-:Y:S02]  /*0750*/  LEA.HI.SX32 R91, R0.reuse, 0x62, 0x1e ;  /* 0x00000062005b7811 */ /* 0x040fe400078ff2ff */
[----:B------:R-:W-:Y:S01]  /*0760*/  MOV R90, RZ ;  /* 0x000000ff005a7202 */ /* 0x000fe20000000f00 */
[----:B------:R-:W-:Y:S01]  /*0770*/  IMAD.HI R15, R25, -0x77777777, R24 ;  /* 0x88888889190f7827 */ /* 0x000fe200078e0218 */
[----:B------:R-:W-:-:S02]  /*0780*/  IADD3 R25, R0, 0x1d18, RZ ;  /* 0x00001d1800197810 */ /* 0x000fc40007ffe0ff */
[C---:B------:R-:W-:Y:S01]  /*0790*/  IADD3 R37, R0.reuse, 0x24c, RZ ;  /* 0x0000024c00257810 */ /* 0x040fe20007ffe0ff */
[----:B------:R-:W-:Y:S01]  /*07a0*/  IMAD.HI R3, R3, -0x77777777, R2 ;  /* 0x8888888903037827 */ /* 0x000fe200078e0202 */
[----:B------:R-:W-:Y:S02]  /*07b0*/  IADD3 R2, -R33, RZ, RZ ;  /* 0x000000ff21027210 */ /* 0x000fe40007ffe1ff */
[C---:B------:R-:W-:Y:S01]  /*07c0*/  IADD3 R33, R0.reuse, 0x3d4, RZ ;  /* 0x000003d400217810 */ /* 0x040fe20007ffe0ff */
[----:B------:R-:W-:Y:S01]  /*07d0*/  IMAD R119, R35, 0xe, RZ ;  /* 0x0000000e23777824 */ /* 0x000fe200078e02ff */
[----:B------:R-:W-:Y:S01]  /*07e0*/  MOV R36, RZ ;  /* 0x000000ff00247202 */ /* 0x000fe20000000f00 */
[----:B------:R-:W-:Y:S01]  /*07f0*/  IMAD.HI R18, R25, -0x77777777, R24 ;  /* 0x8888888919127827 */ /* 0x000fe200078e0218 */
[C---:B------:R-:W-:Y:S02]  /*0800*/  IADD3 R25, R0.reuse, 0x310, RZ ;  /* 0x0000031000197810 */ /* 0x040fe40007ffe0ff */
[----:B------:R-:W-:Y:S01]  /*0810*/  ISETP.NE.AND P0, PT, R119, R2, PT ;  /* 0x000000027700720c */ /* 0x000fe20003f05270 */
[----:B------:R-:W-:Y:S01]  /*0820*/  IMAD.HI R2, R113, 0x38e38e39, RZ ;  /* 0x38e38e3971027827 */ /* 0x000fe200078e02ff */
[----:B------:R-:W-:-:S02]  /*0830*/  IADD3 R61, R0, 0x150, RZ ;  /* 0x00000150003d7810 */ /* 0x000fc40007ffe0ff */
[----:B------:R-:W-:Y:S01]  /*0840*/  MOV R60, RZ ;  /* 0x000000ff003c7202 */ /* 0x000fe20000000f00 */
[----:B------:R-:W-:Y:S01]  /*0850*/  IMAD.HI R92, R89, -0x77777777, R88 ;  /* 0x88888889595c7827 */ /* 0x000fe200078e0258 */
[C---:B------:R-:W-:Y:S02]  /*0860*/  LEA.HI.SX32 R41, R0.reuse, 0xf, 0x1e ;  /* 0x0000000f00297811 */ /* 0x040fe400078ff2ff */
[----:B------:R-:W-:Y:S01]  /*0870*/  MOV R40, RZ ;  /* 0x000000ff00287202 */ /* 0x000fe20000000f00 */
[----:B------:R-:W-:Y:S01]  /*0880*/  IMAD.HI R108, R109, -0x77777777, R108 ;  /* 0x888888896d6c7827 */ /* 0x000fe200078e026c */
[C---:B------:R-:W-:Y:S02]  /*0890*/  IADD3 R85, R0.reuse, 0x180, RZ ;  /* 0x0000018000557810 */ /* 0x040fe40007ffe0ff */
[----:B------:R-:W-:Y:S01]  /*08a0*/  LEA.HI.SX32 R35, R0, 0x5b, 0x1e ;  /* 0x0000005b00237811 */ /* 0x000fe200078ff2ff */
[----:B------:R-:W-:Y:S01]  /*08b0*/  IMAD.HI R88, R25, -0x77777777, R24 ;  /* 0x8888888919587827 */ /* 0x000fe200078e0218 */
[----:B------:R-:W-:-:S02]  /*08c0*/  MOV R34, RZ ;  /* 0x000000ff00227202 */ /* 0x000fc40000000f00 */
[----:B------:R-:W-:Y:S01]  /*08d0*/  LEA.HI.SX32 R49, R0, 0x45, 0x1e ;  /* 0x0000004500317811 */ /* 0x000fe200078ff2ff */
[----:B------:R-:W-:Y:S01]  /*08e0*/  IMAD.HI R109, R33, -0x77777777, R32 ;  /* 0x88888889216d7827 */ /* 0x000fe200078e0220 */
[----:B------:R-:W-:Y:S02]  /*08f0*/  SHF.R.U32.HI R32, RZ, 0x1f, R2 ;  /* 0x0000001fff207819 */ /* 0x000fe40000011602 */
[----:B------:R-:W-:Y:S01]  /*0900*/  MOV R48, RZ ;  /* 0x000000ff00307202 */ /* 0x000fe20000000f00 */
[----:B------:R-:W-:Y:S01]  /*0910*/  IMAD.HI R24, R43, -0x77777777, R42 ;  /* 0x888888892b187827 */ /* 0x000fe200078e022a */
[----:B------:R-:W-:Y:S02]  /*0920*/  LEA.HI.SX32 R32, R2, R32, 0x1b ;  /* 0x0000002002207211 */ /* 0x000fe400078fdaff */
[----:B------:R-:W-:Y:S01]  /*0930*/  IADD3 R116, R0, 0xc, RZ ;  /* 0x0000000c00747810 */ /* 0x000fe20007ffe0ff */
[----:B------:R-:W-:Y:S01]  /*0940*/  IMAD.HI R42, R112, 0x38e38e39, RZ ;  /* 0x38e38e39702a7827 */ /* 0x000fe200078e02ff */
[----:B------:R-:W-:-:S02]  /*0950*/  LEA.HI.SX32 R57, R0, 0x76, 0x1e ;  /* 0x0000007600397811 */ /* 0x000fc400078ff2ff */
[C---:B------:R-:W-:Y:S01]  /*0960*/  LEA.HI.SX32 R75, R0.reuse, 0x5, 0x1e ;  /* 0x00000005004b7811 */ /* 0x040fe200078ff2ff */
[----:B------:R-:W-:Y:S01]  /*0970*/  IMAD.HI R93, R87, -0x77777777, R86 ;  /* 0x88888889575d7827 */ /* 0x000fe200078e0256 */
[----:B------:R-:W-:Y:S02]  /*0980*/  SHF.R.U32.HI R2, RZ, 0x1f, R42 ;  /* 0x0000001fff027819 */ /* 0x000fe4000001162a */
[----:B------:R-:W-:Y:S01]  /*0990*/  IADD3 R71, R0, 0x130, RZ ;  /* 0x0000013000477810 */ /* 0x000fe20007ffe0ff */
[----:B------:R-:W-:Y:S01]  /*09a0*/  IMAD.HI R86, R73, -0x77777777, R72 ;  /* 0x8888888949567827 */ /* 0x000fe200078e0248 */
[----:B------:R-:W-:Y:S02]  /*09b0*/  LEA.HI.SX32 R2, R42, R2, 0x1b ;  /* 0x000000022a027211 */ /* 0x000fe400078fdaff */
[C---:B------:R-:W-:Y:S01]  /*09c0*/  LEA.HI.SX32 R59, R0.reuse, 0x51, 0x1e ;  /* 0x00000051003b7811 */ /* 0x040fe200078ff2ff */
[----:B------:R-:W-:Y:S01]  /*09d0*/  IMAD.HI R72, R67, -0x77777777, R66 ;  /* 0x8888888943487827 */ /* 0x000fe200078e0242 */
[----:B------:R-:W-:-:S02]  /*09e0*/  LEA.HI.SX32 R63, R0, 0xa, 0x1e ;  /* 0x0000000a003f7811 */ /* 0x000fc400078ff2ff */
[C---:B------:R-:W-:Y:S01]  /*09f0*/  LEA.HI.SX32 R65, R0.reuse, 0x3b, 0x1e ;  /* 0x0000003b00417811 */ /* 0x040fe200078ff2ff */
[----:B------:R-:W-:Y:S01]  /*0a00*/  IMAD.HI R66, R81, -0x77777777, R80 ;  /* 0x8888888951427827 */ /* 0x000fe200078e0250 */
[C---:B------:R-:W-:Y:S02]  /*0a10*/  IADD3 R80, R0.reuse, 0x74, RZ ;  /* 0x0000007400507810 */ /* 0x040fe40007ffe0ff */
[----:B------:R-:W-:Y:S01]  /*0a20*/  MOV R64, RZ ;  /* 0x000000ff00407202 */ /* 0x000fe20000000f00 */
[C---:B------:R-:W-:Y:S01]  /*0a30*/  IMAD.HI R42, R0.reuse, 0x5397829d, RZ ;  /* 0x5397829d002a7827 */ /* 0x040fe200078e02ff */
[C---:B------:R-:W-:Y:S02]  /*0a40*/  LEA.HI.SX32 R79, R0.reuse, 0x25, 0x1e ;  /* 0x00000025004f7811 */ /* 0x040fe400078ff2ff */
[----:B------:R-:W-:Y:S01]  /*0a50*/  LEA.HI.SX32 R77, R0, 0x36, 0x1e ;  /* 0x00000036004d7811 */ /* 0x000fe200078ff2ff */
[----:B------:R-:W-:Y:S01]  /*0a60*/  IMAD.HI R16, R17, -0x77777777, R16 ;  /* 0x8888888911107827 */ /* 0x000fe200078e0210 */
[----:B------:R-:W-:-:S02]  /*0a70*/  MOV R76, RZ ;  /* 0x000000ff004c7202 */ /* 0x000fc40000000f00 */
[----:B------:R-:W-:Y:S01]  /*0a80*/  IADD3 R1, R1, -0x18, RZ ;  /* 0xffffffe801017810 */ /* 0x000fe20007ffe0ff */
[----:B------:R-:W-:Y:S01]  /*0a90*/  IMAD.HI R17, R29, -0x77777777, R28 ;  /* 0x888888891d117827 */ /* 0x000fe200078e021c */
[C---:B------:R-:W-:Y:S02]  /*0aa0*/  IADD3 R125, R0.reuse, 0x8, RZ ;  /* 0x00000008007d7810 */ /* 0x040fe40007ffe0ff */
[----:B------:R-:W-:Y:S01]  /*0ab0*/  LEA.HI.SX32 R69, R0, 0x67, 0x1e ;  /* 0x0000006700457811 */ /* 0x000fe200078ff2ff */
[----:B------:R-:W-:Y:S01]  /*0ac0*/  IMAD.HI R29, R39, -0x77777777, R38 ;  /* 0x88888889271d7827 */ /* 0x000fe200078e0226 */
[----:B------:R-:W-:-:S03]  /*0ad0*/  LOP3.LUT R125, R125, 0xf, RZ, 0xc0, !PT ;  /* 0x0000000f7d7d7812 */ /* 0x000fc600078ec0ff */
[----:B------:R-:W-:-:S04]  /*0ae0*/  IMAD.HI R38, R51, -0x77777777, R50 ;  /* 0x8888888933267827 */ /* 0x000fc800078e0232 */
[----:B------:R-:W-:Y:S01]  /*0af0*/  IMAD R112, R2, -0x90, R112 ;  /* 0xffffff7002707824 */ /* 0x000fe200078e0270 */
[----:B------:R-:W-:Y:S01]  /*0b00*/  SHF.R.U32.HI R2, RZ, 0x1f, R42 ;  /* 0x0000001fff027819 */ /* 0x000fe2000001162a */
[----:B------:R-:W-:Y:S01]  /*0b10*/  IMAD.HI R26, R27, -0x77777777, R26 ;  /* 0x888888891b1a7827 */ /* 0x000fe200078e021a */
[----:B------:R-:W-:Y:S02]  /*0b20*/  SHF.R.U32.HI R27, RZ, 0x1f, R98 ;  /* 0x0000001fff1b7819 */ /* 0x000fe40000011662 */
[----:B------:R-:W-:Y:S01]  /*0b30*/  LEA.HI.SX32 R2, R42, R2, 0x1b ;  /* 0x000000022a027211 */ /* 0x000fe200078fdaff */
[----:B------:R-:W-:Y:S01]  /*0b40*/  IMAD.HI R13, R23, -0x77777777, R22 ;  /* 0x88888889170d7827 */ /* 0x000fe200078e0216 */
[----:B------:R-:W-:Y:S02]  /*0b50*/  IADD3 R23, R0, 0x1c54, RZ ;  /* 0x00001c5400177810 */ /* 0x000fe40007ffe0ff */
[----:B------:R-:W-:Y:S01]  /*0b60*/  LEA.HI.SX32 R98, R98, R27, 0x1b ;  /* 0x0000001b62627211 */ /* 0x000fe200078fdaff */
[----:B------:R-:W-:-:S04]  /*0b70*/  IMAD.HI R50, R80, 0x38e38e39, RZ ;  /* 0x38e38e3950327827 */ /* 0x000fc800078e02ff */
[----:B------:R-:W-:Y:S01]  /*0b80*/  IMAD.HI R14, R83, -0x77777777, R82 ;  /* 0x88888889530e7827 */ /* 0x000fe200078e0252 */
[C---:B------:R-:W-:Y:S02]  /*0b90*/  IADD3 R82, R0.reuse, 0x34, RZ ;  /* 0x0000003400527810 */ /* 0x040fe40007ffe0ff */
[----:B------:R-:W-:Y:S01]  /*0ba0*/  SHF.R.U32.HI R42, RZ, 0x1f, R50 ;  /* 0x0000001fff2a7819 */ /* 0x000fe20000011632 */
[----:B------:R-:W-:Y:S01]  /*0bb0*/  IMAD.HI R20, R23, -0x77777777, R22 ;  /* 0x8888888917147827 */ /* 0x000fe200078e0216 */
[----:B------:R-:W-:Y:S02]  /*0bc0*/  IADD3 R23, R0, 0x188, RZ ;  /* 0x0000018800177810 */ /* 0x000fe40007ffe0ff */
[----:B------:R-:W-:Y:S01]  /*0bd0*/  LEA.HI.SX32 R50, R50, R42, 0x1b ;  /* 0x0000002a32327211 */ /* 0x000fe200078fdaff */
[----:B------:R-:W-:Y:S01]  /*0be0*/  IMAD.HI R27, R53, -0x77777777, R52 ;  /* 0x88888889351b7827 */ /* 0x000fe200078e0234 */
[----:B------:R-:W-:-:S03]  /*0bf0*/  SHF.R.U32.HI R42, RZ, 0x1f, R92 ;  /* 0x0000001fff2a7819 */ /* 0x000fc6000001165c */
[----:B------:R-:W-:-:S04]  /*0c00*/  IMAD.HI R52, R55, -0x77777777, R54 ;  /* 0x8888888937347827 */ /* 0x000fc800078e0236 */
[----:B------:R-:W-:-:S04]  /*0c10*/  IMAD.HI R54, R82, 0x38e38e39, RZ ;  /* 0x38e38e3952367827 */ /* 0x000fc800078e02ff */
[----:B------:R-:W-:Y:S02]  /*0c20*/  IMAD R113, R32, -0x90, R113 ;  /* 0xffffff7020717824 */ /* 0x000fe400078e0271 */
[----:B------:R-:W-:-:S04]  /*0c30*/  IMAD.HI R111, R23, -0x77777777, R22 ;  /* 0x88888889176f7827 */ /* 0x000fc800078e0216 */
[----:B------:R-:W-:Y:S01]  /*0c40*/  IMAD.HI R32, R45, -0x77777777, R44 ;  /* 0x888888892d207827 */ /* 0x000fe200078e022c */
[----:B------:R-:W-:-:S03]  /*0c50*/  SHF.R.U32.HI R44, RZ, 0x1f, R54 ;  /* 0x0000001fff2c7819 */ /* 0x000fc60000011636 */
[----:B------:R-:W-:Y:S01]  /*0c60*/  IMAD.HI R22, R47, -0x77777777, R46 ;  /* 0x888888892f167827 */ /* 0x000fe200078e022e */
[----:B------:R-:W-:Y:S02]  /*0c70*/  LEA.HI.SX32 R46, R92, R42, 0x1a ;  /* 0x0000002a5c2e7211 */ /* 0x000fe400078fd2ff */
[----:B------:R-:W-:Y:S01]  /*0c80*/  SHF.R.U32.HI R42, RZ, 0x1f, R86 ;  /* 0x0000001fff2a7819 */ /* 0x000fe20000011656 */
[----:B------:R-:W-:Y:S01]  /*0c90*/  IMAD.HI R90, R91, -0x77777777, R90 ;  /* 0x888888895b5a7827 */ /* 0x000fe200078e025a */
[----:B------:R-:W-:Y:S02]  /*0ca0*/  LEA.HI.SX32 R54, R54, R44, 0x1b ;  /* 0x0000002c36367211 */ /* 0x000fe400078fdaff */
[----:B------:R-:W-:Y:S01]  /*0cb0*/  LEA.HI.SX32 R86, R86, R42, 0x18 ;  /* 0x0000002a56567211 */ /* 0x000fe200078fc2ff */
[----:B------:R-:W-:Y:S01]  /*0cc0*/  IMAD.HI R110, R37, -0x77777777, R36 ;  /* 0x88888889256e7827 */ /* 0x000fe200078e0224 */
[----:B------:R-:W-:Y:S02]  /*0cd0*/  SHF.R.U32.HI R44, RZ, 0x1f, R90 ;  /* 0x0000001fff2c7819 */ /* 0x000fe4000001165a */
[----:B------:R-:W-:Y:S01]  /*0ce0*/  MOV R92, RZ ;  /* 0x000000ff005c7202 */ /* 0x000fe20000000f00 */
[----:B------:R-:W-:-:S04]  /*0cf0*/  IMAD.HI R60, R61, -0x77777777, R60 ;  /* 0x888888893d3c7827 */ /* 0x000fc800078e023c */
[----:B------:R-:W-:-:S04]  /*0d00*/  IMAD.HI R36, R41, -0x77777777, R40 ;  /* 0x8888888929247827 */ /* 0x000fc800078e0228 */
[----:B------:R-:W-:-:S04]  /*0d10*/  IMAD.HI R84, R85, -0x77777777, R84 ;  /* 0x8888888955547827 */ /* 0x000fc800078e0254 */
[----:B------:R-:W-:-:S04]  /*0d20*/  IMAD.HI R40, R35, -0x77777777, R34 ;  /* 0x8888888923287827 */ /* 0x000fc800078e0222 */
[----:B------:R-:W-:Y:S01]  /*0d30*/  IMAD.HI R34, R49, -0x77777777, R48 ;  /* 0x8888888931227827 */ /* 0x000fe200078e0230 */
[----:B------:R-:W-:Y:S01]  /*0d40*/  LEA.HI.SX32 R48, R90, R44, 0x1a ;  /* 0x0000002c5a307211 */ /* 0x000fe200078fd2ff */
[----:B------:R-:W-:Y:S01]  /*0d50*/  HFMA2.MMA R90, -RZ, RZ, 0, 0 ;  /* 0x00000000ff5a7435 */ /* 0x000fe200000001ff */
[----:B------:R-:W-:Y:S01]  /*0d60*/  SHF.R.U32.HI R44, RZ, 0x1f, R93 ;  /* 0x0000001fff2c7819 */ /* 0x000fe2000001165d */
[----:B------:R-:W-:Y:S02]  /*0d70*/  IMAD R82, R54, -0x90, R82 ;  /* 0xffffff7036527824 */ /* 0x000fe400078e0252 */
[----:B------:R-:W-:Y:S01]  /*0d80*/  IMAD.HI R54, R116, 0x38e38e39, RZ ;  /* 0x38e38e3974367827 */ /* 0x000fe200078e02ff */
[----:B------:R-:W-:-:S03]  /*0d90*/  LEA.HI.SX32 R44, R93, R44, 0x1a ;  /* 0x0000002c5d2c7211 */ /* 0x000fc600078fd2ff */
[----:B------:R-:W-:Y:S01]  /*0da0*/  IMAD R116, R86, -0x1e0, R73 ;  /* 0xfffffe2056747824 */ /* 0x000fe200078e0249 */
[----:B------:R-:W-:Y:S01]  /*0db0*/  SHF.R.U32.HI R73, RZ, 0x1f, R60 ;  /* 0x0000001fff497819 */ /* 0x000fe2000001163c */
[----:B------:R-:W-:Y:S01]  /*0dc0*/  IMAD R80, R50, -0x90, R80 ;  /* 0xffffff7032507824 */ /* 0x000fe200078e0250 */
[----:B------:R-:W-:Y:S01]  /*0dd0*/  SHF.R.U32.HI R50, RZ, 0x1f, R84 ;  /* 0x0000001fff327819 */ /* 0x000fe20000011654 */
[----:B------:R-:W-:Y:S01]  /*0de0*/  IMAD.HI R28, R57, -0x77777777, R56 ;  /* 0x88888889391c7827 */ /* 0x000fe200078e0238 */
[----:B------:R-:W-:Y:S02]  /*0df0*/  SHF.R.U32.HI R56, RZ, 0x1f, R96 ;  /* 0x0000001fff387819 */ /* 0x000fe40000011660 */
[----:B------:R-:W-:Y:S01]  /*0e00*/  LEA.HI.SX32 R73, R60, R73, 0x18 ;  /* 0x000000493c497211 */ /* 0x000fe200078fc2ff */
[----:B------:R-:W-:Y:S01]  /*0e10*/  IMAD R48, R48, -0x78, R91 ;  /* 0xffffff8830307824 */ /* 0x000fe200078e025b */
[----:B------:R-:W-:Y:S01]  /*0e20*/  LEA.HI.SX32 R91, R0, 0x19, 0x1e ;  /* 0x00000019005b7811 */ /* 0x000fe200078ff2ff */
[----:B------:R-:W-:Y:S01]  /*0e30*/  IMAD.HI R99, R75, -0x77777777, R74 ;  /* 0x888888894b637827 */ /* 0x000fe200078e024a */
[----:B------:R-:W-:-:S02]  /*0e40*/  LEA.HI.SX32 R84, R84, R50, 0x18 ;  /* 0x0000003254547211 */ /* 0x000fc400078fc2ff */
[----:B------:R-:W-:Y:S01]  /*0e50*/  LEA.HI.SX32 R56, R96, R56, 0x18 ;  /* 0x0000003860387211 */ /* 0x000fe200078fc2ff */
[----:B------:R-:W-:Y:S01]  /*0e60*/  IMAD R114, R46, -0x78, R89 ;  /* 0xffffff882e727824 */ /* 0x000fe200078e0259 */
[----:B------:R-:W-:Y:S01]  /*0e70*/  SHF.R.U32.HI R46, RZ, 0x1f, R54 ;  /* 0x0000001fff2e7819 */ /* 0x000fe20000011636 */
[----:B------:R-:W-:Y:S01]  /*0e80*/  IMAD.HI R70, R71, -0x77777777, R70 ;  /* 0x8888888947467827 */ /* 0x000fe200078e0246 */
[----:B------:R-:W-:Y:S02]  /*0e90*/  LOP3.LUT R96, R0, 0xf, RZ, 0xc0, !PT ;  /* 0x0000000f00607812 */ /* 0x000fe400078ec0ff */
[----:B------:R-:W-:Y:S01]  /*0ea0*/  LEA.HI.SX32 R46, R54, R46, 0x1b ;  /* 0x0000002e362e7211 */ /* 0x000fe200078fdaff */
[----:B------:R-:W-:Y:S01]  /*0eb0*/  IMAD.HI R74, R59, -0x77777777, R58 ;  /* 0x888888893b4a7827 */ /* 0x000fe200078e023a */
[----:B------:R-:W-:Y:S02]  /*0ec0*/  SHF.R.U32.HI R54, RZ, 0x1f, R95 ;  /* 0x0000001fff367819 */ /* 0x000fe4000001165f */
[----:B------:R-:W-:Y:S01]  /*0ed0*/  SHF.R.U32.HI R60, RZ, 0x1f, R88 ;  /* 0x0000001fff3c7819 */ /* 0x000fe20000011658 */
[----:B------:R-:W-:Y:S01]  /*0ee0*/  IMAD.HI R58, R63, -0x77777777, R62 ;  /* 0x888888893f3a7827 */ /* 0x000fe200078e023e */
[----:B------:R-:W-:-:S02]  /*0ef0*/  LEA.HI.SX32 R54, R95, R54, 0x18 ;  /* 0x000000365f367211 */ /* 0x000fc400078fc2ff */
[----:B------:R-:W-:Y:S01]  /*0f00*/  LEA.HI.SX32 R60, R88, R60, 0x18 ;  /* 0x0000003c583c7211 */ /* 0x000fe200078fc2ff */
[----:B------:R-:W-:Y:S01]  /*0f10*/  IMAD.HI R62, R65, -0x77777777, R64 ;  /* 0x88888889413e7827 */ /* 0x000fe200078e0240 */
[----:B------:R-:W-:Y:S02]  /*0f20*/  MOV R86, RZ ;  /* 0x000000ff00567202 */ /* 0x000fe40000000f00 */
[----:B------:R-:W-:Y:S01]  /*0f30*/  SHF.R.U32.HI R50, RZ, 0x1f, R97 ;  /* 0x0000001fff327819 */ /* 0x000fe20000011661 */
[----:B------:R-:W-:Y:S01]  /*0f40*/  IMAD.HI R42, R91, -0x77777777, R90 ;  /* 0x888888895b2a7827 */ /* 0x000fe200078e025a */
[----:B------:R-:W-:Y:S02]  /*0f50*/  IADD3 R95, R0, 0xc, RZ ;  /* 0x0000000c005f7810 */ /* 0x000fe40007ffe0ff */
[----:B------:R-:W-:Y:S01]  /*0f60*/  LEA.HI.SX32 R50, R97, R50, 0x18 ;  /* 0x0000003261327211 */ /* 0x000fe200078fc2ff */
[----:B------:R-:W-:Y:S01]  /*0f70*/  IMAD R89, R73, -0x1e0, R61 ;  /* 0xfffffe2049597824 */ /* 0x000fe200078e023d */
[----:B------:R-:W-:Y:S01]  /*0f80*/  SHF.R.U32.HI R61, RZ, 0x1f, R99 ;  /* 0x0000001fff3d7819 */ /* 0x000fe20000011663 */
[----:B------:R-:W-:Y:S01]  /*0f90*/  IMAD.HI R64, R79, -0x77777777, R78 ;  /* 0x888888894f407827 */ /* 0x000fe200078e024e */
[----:B------:R-:W-:-:S02]  /*0fa0*/  SHF.R.U32.HI R78, RZ, 0x1f, R70 ;  /* 0x0000001fff4e7819 */ /* 0x000fc40000011646 */
[----:B------:R-:W-:Y:S01]  /*0fb0*/  LEA.HI.SX32 R99, R99, R61, 0x1a ;  /* 0x0000003d63637211 */ /* 0x000fe200078fd2ff */
[----:B------:R-:W-:Y:S01]  /*0fc0*/  IMAD R90, R84, -0x1e0, R85 ;  /* 0xfffffe20545a7824 */ /* 0x000fe200078e0255 */
[----:B------:R-:W-:Y:S01]  /*0fd0*/  IADD3 R84, R119, R96, RZ ;  /* 0x0000006077547210 */ /* 0x000fe20007ffe0ff */
[----:B------:R-:W-:Y:S01]  /*0fe0*/  IMAD.HI R76, R77, -0x77777777, R76 ;  /* 0x888888894d4c7827 */ /* 0x000fe200078e024c */
[----:B------:R-:W-:Y:S02]  /*0ff0*/  LEA.HI.SX32 R78, R70, R78, 0x18 ;  /* 0x0000004e464e7211 */ /* 0x000fe400078fc2ff */
[----:B------:R-:W-:Y:S01]  /*1000*/  IADD3 R61, R84, -0x1d, RZ ;  /* 0xffffffe3543d7810 */ /* 0x000fe20007ffe0ff */
[----:B------:R-:W-:Y:S01]  /*1010*/  IMAD R120, R44, -0x78, R87 ;  /* 0xffffff882c787824 */ /* 0x000fe200078e0257 */
[----:B------:R-:W-:Y:S01]  /*1020*/  SHF.R.U32.HI R73, RZ, 0x1f, R76 ;  /* 0x0000001fff497819 */ /* 0x000fe2000001164c */
[----:B------:R-:W-:Y:S01]  /*1030*/  IMAD R88, R78, -0x1e0, R71 ;  /* 0xfffffe204e587824 */ /* 0x000fe200078e0247 */
[----:B------:R-:W-:Y:S01]  /*1040*/  LEA.HI.SX32 R87, R0, 0x4a, 0x1e ;  /* 0x0000004a00577811 */ /* 0x000fe200078ff2ff */
[--C-:B------:R-:W-:Y:S01]  /*1050*/  IMAD R122, R54, 0x310, R61.reuse ;  /* 0x00000310367a7824 */ /* 0x100fe200078e023d */
[----:B------:R-:W-:Y:S01]  /*1060*/  LEA.HI.SX32 R76, R76, R73, 0x1a ;  /* 0x000000494c4c7211 */ /* 0x000fe200078fd2ff */
[----:B------:R-:W-:Y:S01]  /*1070*/  IMAD R123, R56, 0x310, R61 ;  /* 0x00000310387b7824 */ /* 0x000fe200078e023d */
[----:B------:R-:W-:Y:S01]  /*1080*/  SHF.R.U32.HI R54, RZ, 0x1f, R72 ;  /* 0x0000001fff367819 */ /* 0x000fe20000011648 */
[----:B------:R-:W-:Y:S01]  /*1090*/  IMAD.HI R44, R87, -0x77777777, R86 ;  /* 0x88888889572c7827 */ /* 0x000fe200078e0256 */
[----:B------:R-:W-:-:S02]  /*10a0*/  SHF.R.U32.HI R78, RZ, 0x1f, R64 ;  /* 0x0000001fff4e7819 */ /* 0x000fc40000011640 */
[----:B------:R-:W-:Y:S01]  /*10b0*/  SHF.R.S32.HI R73, RZ, 0x1, R117 ;  /* 0x00000001ff497819 */ /* 0x000fe20000011475 */
[----:B------:R-:W-:Y:S01]  /*10c0*/  IMAD R70, R98, -0x90, R0 ;  /* 0xffffff7062467824 */ /* 0x000fe200078e0200 */
[----:B------:R-:W-:Y:S01]  /*10d0*/  LEA.HI.SX32 R72, R72, R54, 0x18 ;  /* 0x0000003648487211 */ /* 0x000fe200078fc2ff */
[----:B------:R-:W-:Y:S01]  /*10e0*/  IMAD R46, R46, -0x90, R95 ;  /* 0xffffff702e2e7824 */ /* 0x000fe200078e025f */
[----:B------:R-:W-:Y:S01]  /*10f0*/  LEA.HI.SX32 R78, R64, R78, 0x1a ;  /* 0x0000004e404e7211 */ /* 0x000fe200078fd2ff */
[----:B------:R-:W-:Y:S01]  /*1100*/  IMAD R86, R73, 0x2400, R82 ;  /* 0x0000240049567824 */ /* 0x000fe200078e0252 */
[----:B------:R-:W-:Y:S01]  /*1110*/  SHF.R.U32.HI R54, RZ, 0x1f, R66 ;  /* 0x0000001fff367819 */ /* 0x000fe20000011642 */
[----:B------:R-:W-:Y:S01]  /*1120*/  IMAD R82, R99, -0x78, R75 ;  /* 0xffffff8863527824 */ /* 0x000fe200078e024b */
[----:B------:R-:W-:Y:S01]  /*1130*/  SHF.R.U32.HI R99, RZ, 0x1f, R22 ;  /* 0x0000001fff637819 */ /* 0x000fe20000011616 */
[----:B------:R-:W-:Y:S01]  /*1140*/  IMAD R78, R78, -0x78, R79 ;  /* 0xffffff884e4e7824 */ /* 0x000fe200078e024f */
[----:B------:R-:W-:Y:S01]  /*1150*/  LEA.HI.SX32 R66, R66, R54, 0x18 ;  /* 0x0000003642427211 */ /* 0x000fe200078fc2ff */
[----:B------:R-:W-:Y:S01]  /*1160*/  IMAD R97, R60, 0x310, R61 ;  /* 0x000003103c617824 */ /* 0x000fe200078e023d */
[----:B------:R-:W-:Y:S01]  /*1170*/  SHF.R.U32.HI R54, RZ, 0x1f, R14 ;  /* 0x0000001fff367819 */ /* 0x000fe2000001160e */
[----:B------:R-:W-:Y:S01]  /*1180*/  IMAD R70, R98, 0x480, R70 ;  /* 0x0000048062467824 */ /* 0x000fe200078e0246 */
[----:B------:R-:W-:Y:S01]  /*1190*/  SHF.R.U32.HI R79, RZ, 0x1f, R27 ;  /* 0x0000001fff4f7819 */ /* 0x000fe2000001161b */
[----:B------:R-:W-:Y:S01]  /*11a0*/  HFMA2.MMA R60, -RZ, RZ, 0, 0 ;  /* 0x00000000ff3c7435 */ /* 0x000fe200000001ff */
[----:B------:R-:W-:Y:S01]  /*11b0*/  LEA.HI.SX32 R99, R22, R99, 0x18 ;  /* 0x0000006316637211 */ /* 0x000fe200078fc2ff */
[----:B------:R-:W-:Y:S01]  /*11c0*/  IMAD R85, R73, 0x2400, R46 ;  /* 0x0000240049557824 */ /* 0x000fe200078e022e */
[----:B------:R-:W-:Y:S01]  /*11d0*/  SHF.R.U32.HI R22, RZ, 0x1f, R40 ;  /* 0x0000001fff167819 */ /* 0x000fe20000011628 */
[----:B------:R-:W-:Y:S01]  /*11e0*/  IMAD R121, R50, 0x310, R61 ;  /* 0x0000031032797824 */ /* 0x000fe200078e023d */
        /* <DEDUP_REMOVED lines=9> */
[----:B------:R-:W-:Y:S01]  /*1280*/  HFMA2.MMA R72, -RZ, RZ, 0, 0 ;  /* 0x00000000ff487435 */ /* 0x000fe200000001ff */
[----:B------:R-:W-:Y:S01]  /*1290*/  SHF.R.U32.HI R22, RZ, 0x1f, R34 ;  /* 0x0000001fff167819 */ /* 0x000fe20000011622 */
[----:B------:R0:W-:Y:S01]  /*12a0*/  STL [R1+0x10], R46 ;  /* 0x0000102e01007387 */ /* 0x0001e20000100800 */
[----:B------:R-:W-:Y:S01]  /*12b0*/  LEA.HI.SX32 R54, R52, R54, 0x1a ;  /* 0x0000003634367211 */ /* 0x000fe200078fd2ff */
[C---:B------:R-:W-:Y:S01]  /*12c0*/  IMAD R113, R73.reuse, 0x2400, R113 ;  /* 0x0000240049717824 */ /* 0x040fe200078e0271 */
[----:B------:R-:W-:Y:S01]  /*12d0*/  LEA.HI.SX32 R27, R36, R56, 0x1a ;  /* 0x00000038241b7211 */ /* 0x000fe200078fd2ff */
[C---:B------:R-:W-:Y:S01]  /*12e0*/  IMAD R112, R73.reuse, 0x2400, R112 ;  /* 0x0000240049707824 */ /* 0x040fe200078e0270 */
[----:B------:R-:W-:Y:S01]  /*12f0*/  IADD3 R53, R0, 0x1a8, RZ ;  /* 0x000001a800357810 */ /* 0x000fe20007ffe0ff */
[----:B------:R-:W-:Y:S01]  /*1300*/  IMAD R54, R54, -0x78, R55 ;  /* 0xffffff8836367824 */ /* 0x000fe200078e0237 */
[----:B------:R-:W-:Y:S01]  /*1310*/  MOV R52, RZ ;  /* 0x000000ff00347202 */ /* 0x000fe20000000f00 */
[----:B------:R-:W-:Y:S01]  /*1320*/  IMAD R80, R73, 0x2400, R80 ;  /* 0x0000240049507824 */ /* 0x000fe200078e0250 */
[----:B------:R-:W-:Y:S01]  /*1330*/  SHF.R.U32.HI R56, RZ, 0x1f, R28 ;  /* 0x0000001fff387819 */ /* 0x000fe2000001161c */
[----:B------:R-:W-:Y:S01]  /*1340*/  IMAD R93, R2, -0x62, R0 ;  /* 0xffffff9e025d7824 */ /* 0x000fe200078e0200 */
[----:B------:R-:W-:Y:S01]  /*1350*/  LEA.HI.SX32 R22, R34, R22, 0x1a ;  /* 0x0000001622167211 */ /* 0x000fe200078fd2ff */
[----:B------:R-:W-:Y:S01]  /*1360*/  IMAD.HI R47, R53, -0x77777777, R52 ;  /* 0x88888889352f7827 */ /* 0x000fe200078e0234 */
[----:B------:R-:W-:Y:S01]  /*1370*/  LEA.HI.SX32 R56, R28, R56, 0x1a ;  /* 0x000000381c387211 */ /* 0x000fe200078fd2ff */
[----:B------:R-:W-:Y:S01]  /*1380*/  HFMA2.MMA R28, -RZ, RZ, 0, 0 ;  /* 0x00000000ff1c7435 */ /* 0x000fe200000001ff */
[----:B------:R-:W-:Y:S01]  /*1390*/  SHF.R.U32.HI R52, RZ, 0x1f, R29 ;  /* 0x0000001fff347819 */ /* 0x000fe2000001161d */
[----:B------:R-:W-:Y:S01]  /*13a0*/  IMAD R49, R22, -0x78, R49 ;  /* 0xffffff8816317824 */ /* 0x000fe200078e0231 */
[----:B------:R-:W-:Y:S01]  /*13b0*/  SHF.R.U32.HI R22, RZ, 0x1f, R32 ;  /* 0x0000001fff167819 */ /* 0x000fe20000011620 */
[----:B------:R-:W-:Y:S01]  /*13c0*/  IMAD.HI R115, R93, -0x6db6db6d, R92 ;  /* 0x924924935d737827 */ /* 0x000fe200078e025c */
[----:B------:R-:W-:Y:S01]  /*13d0*/  LEA.HI.SX32 R52, R29, R52, 0x18 ;  /* 0x000000341d347211 */ /* 0x000fe200078fc2ff */
[----:B------:R-:W-:Y:S01]  /*13e0*/  HFMA2.MMA R64, -RZ, RZ, 0, 0 ;  /* 0x00000000ff407435 */ /* 0x000fe200000001ff */
[----:B------:R-:W-:Y:S01]  /*13f0*/  LEA.HI.SX32 R29, R0, 0xd, 0x1e ;  /* 0x0000000d001d7811 */ /* 0x000fe200078ff2ff */
[----:B------:R-:W-:Y:S01]  /*1400*/  IMAD R117, R66, -0x1e0, R81 ;  /* 0xfffffe2042757824 */ /* 0x000fe200078e0251 */
[----:B------:R-:W-:Y:S01]  /*1410*/  LEA.HI.SX32 R32, R32, R22, 0x1a ;  /* 0x0000001620207211 */ /* 0x000fe200078fd2ff */
[----:B------:R-:W-:Y:S01]  /*1420*/  IMAD R56, R56, -0x78, R57 ;  /* 0xffffff8838387824 */ /* 0x000fe200078e0239 */
[C---:B------:R-:W-:Y:S01]  /*1430*/  IADD3 R61, R0.reuse, 0x128, RZ ;  /* 0x00000128003d7810 */ /* 0x040fe20007ffe0ff */
[----:B------:R-:W-:Y:S01]  /*1440*/  IMAD.HI R55, R29, -0x77777777, R28 ;  /* 0x888888891d377827 */ /* 0x000fe200078e021c */
[----:B------:R-:W-:-:S02]  /*1450*/  IADD3 R73, R0, 0x194, RZ ;  /* 0x0000019400497810 */ /* 0x000fc40007ffe0ff */
[----:B------:R-:W-:Y:S01]  /*1460*/  SHF.R.U32.HI R36, RZ, 0x1f, R24 ;  /* 0x0000001fff247819 */ /* 0x000fe20000011618 */
[----:B------:R-:W-:Y:S01]  /*1470*/  IMAD R28, R32, -0x78, R45 ;  /* 0xffffff88201c7824 */ /* 0x000fe200078e022d */
[----:B------:R-:W-:Y:S01]  /*1480*/  SHF.R.U32.HI R32, RZ, 0x1f, R42 ;  /* 0x0000001fff207819 */ /* 0x000fe2000001162a */
[----:B0-----:R-:W-:Y:S01]  /*1490*/  IMAD.HI R46, R61, -0x77777777, R60 ;  /* 0x888888893d2e7827 */ /* 0x001fe200078e023c */
[----:B------:R-:W-:Y:S02]  /*14a0*/  SHF.R.U32.HI R92, RZ, 0x1f, R74 ;  /* 0x0000001fff5c7819 */ /* 0x000fe4000001164a */
[----:B------:R-:W-:Y:S01]  /*14b0*/  LEA.HI.SX32 R32, R42, R32, 0x1a ;  /* 0x000000202a207211 */ /* 0x000fe200078fd2ff */
[----:B------:R-:W-:Y:S01]  /*14c0*/  IMAD.HI R60, R73, -0x77777777, R72 ;  /* 0x88888889493c7827 */ /* 0x000fe200078e0248 */
[----:B------:R-:W-:Y:S02]  /*14d0*/  SHF.R.U32.HI R42, RZ, 0x1f, R46 ;  /* 0x0000001fff2a7819 */ /* 0x000fe4000001162e */
[----:B------:R-:W-:Y:S01]  /*14e0*/  SHF.R.U32.HI R72, RZ, 0x1f, R58 ;  /* 0x0000001fff487819 */ /* 0x000fe2000001163a */
[----:B------:R-:W-:Y:S01]  /*14f0*/  IMAD.HI R68, R69, -0x77777777, R68 ;  /* 0x8888888945447827 */ /* 0x000fe200078e0244 */
[----:B------:R-:W-:-:S02]  /*1500*/  SHF.R.U32.HI R22, RZ, 0x1f, R44 ;  /* 0x0000001fff167819 */ /* 0x000fc4000001162c */
[----:B------:R-:W-:Y:S01]  /*1510*/  LEA.HI.SX32 R71, R0, 0x65, 0x1e ;  /* 0x0000006500477811 */ /* 0x000fe200078ff2ff */
[----:B------:R-:W-:Y:S01]  /*1520*/  IMAD R34, R40, -0x78, R35 ;  /* 0xffffff8828227824 */ /* 0x000fe200078e0223 */
[----:B------:R-:W-:Y:S01]  /*1530*/  MOV R70, RZ ;  /* 0x000000ff00467202 */ /* 0x000fe20000000f00 */
[----:B------:R-:W-:Y:S01]  /*1540*/  HFMA2.MMA R40, -RZ, RZ, 0, 0 ;  /* 0x00000000ff287435 */ /* 0x000fe200000001ff */
[----:B------:R-:W-:Y:S01]  /*1550*/  LEA.HI.SX32 R36, R24, R36, 0x1a ;  /* 0x0000002418247211 */ /* 0x000fe200078fd2ff */
[----:B------:R-:W-:Y:S01]  /*1560*/  IMAD R27, R27, -0x78, R41 ;  /* 0xffffff881b1b7824 */ /* 0x000fe200078e0229 */
[----:B------:R-:W-:Y:S01]  /*1570*/  LEA.HI.SX32 R46, R46, R42, 0x18 ;  /* 0x0000002a2e2e7211 */ /* 0x000fe200078fc2ff */
[----:B------:R-:W-:Y:S01]  /*1580*/  HFMA2.MMA R42, -RZ, RZ, 0, 0 ;  /* 0x00000000ff2a7435 */ /* 0x000fe200000001ff */
[----:B------:R-:W-:Y:S01]  /*1590*/  LEA.HI.SX32 R92, R74, R92, 0x1a ;  /* 0x0000005c4a5c7211 */ /* 0x000fe200078fd2ff */
[----:B------:R-:W-:Y:S01]  /*15a0*/  IMAD.HI R50, R71, -0x77777777, R70 ;  /* 0x8888888947327827 */ /* 0x000fe200078e0246 */
[----:B------:R-:W-:Y:S01]  /*15b0*/  LEA.HI.SX32 R72, R58, R72, 0x1a ;  /* 0x000000483a487211 */ /* 0x000fe200078fd2ff */
[----:B------:R-:W-:Y:S01]  /*15c0*/  HFMA2.MMA R58, -RZ, RZ, 0, 0 ;  /* 0x00000000ff3a7435 */ /* 0x000fe200000001ff */
[----:B------:R-:W-:Y:S01]  /*15d0*/  LEA.HI.SX32 R22, R44, R22, 0x1a ;  /* 0x000000162c167211 */ /* 0x000fe200078fd2ff */
[----:B------:R-:W-:Y:S01]  /*15e0*/  IMAD.HI R44, R37, 0x38e38e39, RZ ;  /* 0x38e38e39252c7827 */ /* 0x000fe200078e02ff */
[----:B------:R-:W-:-:S02]  /*15f0*/  LEA.HI.SX32 R67, R0, 0x1e, 0x1e ;  /* 0x0000001e00437811 */ /* 0x000fc400078ff2ff */
[----:B------:R-:W-:Y:S01]  /*1600*/  MOV R66, RZ ;  /* 0x000000ff00427202 */ /* 0x000fe20000000f00 */
[----:B------:R-:W-:Y:S01]  /*1610*/  IMAD R36, R36, -0x78, R43 ;  /* 0xffffff8824247824 */ /* 0x000fe200078e022b */
[----:B------:R-:W-:Y:S01]  /*1620*/  SHF.R.U32.HI R70, RZ, 0x1f, R62 ;  /* 0x0000001fff467819 */ /* 0x000fe2000001163e */
[----:B------:R-:W-:Y:S01]  /*1630*/  IMAD R92, R92, -0x78, R59 ;  /* 0xffffff885c5c7824 */ /* 0x000fe200078e023b */
[----:B------:R-:W-:Y:S01]  /*1640*/  LEA.HI.SX32 R43, R0, 0x6f, 0x1e ;  /* 0x0000006f002b7811 */ /* 0x000fe200078ff2ff */
[----:B------:R-:W-:Y:S01]  /*1650*/  IMAD R61, R46, -0x1e0, R61 ;  /* 0xfffffe202e3d7824 */ /* 0x000fe200078e023d */
[----:B------:R-:W-:Y:S01]  /*1660*/  LEA.HI.SX32 R59, R0, 0x4f, 0x1e ;  /* 0x0000004f003b7811 */ /* 0x000fe200078ff2ff */
[----:B------:R-:W-:Y:S01]  /*1670*/  IMAD R72, R72, -0x78, R63 ;  /* 0xffffff8848487824 */ /* 0x000fe200078e023f */
[----:B------:R-:W-:Y:S01]  /*1680*/  SHF.R.U32.HI R46, RZ, 0x1f, R44 ;  /* 0x0000001fff2e7819 */ /* 0x000fe2000001162c */
[----:B------:R-:W-:Y:S01]  /*1690*/  IMAD.HI R66, R67, -0x77777777, R66 ;  /* 0x8888888943427827 */ /* 0x000fe200078e0242 */
[----:B------:R-:W-:-:S02]  /*16a0*/  LEA.HI.SX32 R70, R62, R70, 0x1a ;  /* 0x000000463e467211 */ /* 0x000fc400078fd2ff */
[----:B------:R-:W-:Y:S01]  /*16b0*/  IADD3 R63, R0, 0x13c, RZ ;  /* 0x0000013c003f7810 */ /* 0x000fe20007ffe0ff */
[----:B------:R-:W-:Y:S01]  /*16c0*/  IMAD.HI R37, R43, -0x77777777, R42 ;  /* 0x888888892b257827 */ /* 0x000fe200078e022a */
[----:B------:R-:W-:Y:S02]  /*16d0*/  MOV R62, RZ ;  /* 0x000000ff003e7202 */ /* 0x000fe40000000f00 */
[----:B------:R-:W-:Y:S01]  /*16e0*/  IADD3 R45, -R125, RZ, RZ ;  /* 0x000000ff7d2d7210 */ /* 0x000fe20007ffe1ff */
[----:B------:R-:W-:Y:S01]  /*16f0*/  IMAD.HI R58, R59, -0x77777777, R58 ;  /* 0x888888893b3a7827 */ /* 0x000fe200078e023a */
[----:B------:R-:W-:Y:S02]  /*1700*/  LEA.HI.SX32 R42, R44, R46, 0x1b ;  /* 0x0000002e2c2a7211 */ /* 0x000fe400078fdaff */
[----:B------:R-:W-:Y:S01]  /*1710*/  SHF.R.U32.HI R44, RZ, 0x1f, R60 ;  /* 0x0000001fff2c7819 */ /* 0x000fe2000001163c */
[----:B------:R-:W-:Y:S01]  /*1720*/  IMAD.HI R62, R63, -0x77777777, R62 ;  /* 0x888888893f3e7827 */ /* 0x000fe200078e023e */
[----:B------:R-:W-:-:S02]  /*1730*/  ISETP.NE.AND P1, PT, R119, R45, PT ;  /* 0x0000002d7700720c */ /* 0x000fc40003f25270 */
[----:B------:R-:W-:Y:S01]  /*1740*/  SHF.R.U32.HI R45, RZ, 0x1f, R66 ;  /* 0x0000001fff2d7819 */ /* 0x000fe20000011642 */
[----:B------:R-:W-:Y:S01]  /*1750*/  IMAD R70, R70, -0x78, R65 ;  /* 0xffffff8846467824 */ /* 0x000fe200078e0241 */
[----:B------:R-:W-:Y:S01]  /*1760*/  LEA.HI.SX32 R60, R60, R44, 0x18 ;  /* 0x0000002c3c3c7211 */ /* 0x000fe200078fc2ff */
[----:B------:R-:W-:Y:S01]  /*1770*/  IMAD R32, R32, -0x78, R91 ;  /* 0xffffff8820207824 */ /* 0x000fe200078e025b */
[----:B------:R-:W-:Y:S01]  /*1780*/  SHF.R.U32.HI R44, RZ, 0x1f, R58 ;  /* 0x0000001fff2c7819 */ /* 0x000fe2000001163a */
[----:B------:R-:W-:Y:S01]  /*1790*/  IMAD R14, R14, -0x78, R83 ;  /* 0xffffff880e0e7824 */ /* 0x000fe200078e0253 */
[----:B------:R-:W-:Y:S01]  /*17a0*/  LEA.HI.SX32 R66, R66, R45, 0x1a ;  /* 0x0000002d42427211 */ /* 0x000fe200078fd2ff */
[----:B------:R-:W-:Y:S01]  /*17b0*/  IMAD R52, R52, -0x1e0, R39 ;  /* 0xfffffe2034347824 */ /* 0x000fe200078e0227 */
[----:B------:R-:W-:Y:S01]  /*17c0*/  LEA.HI.SX32 R65, R0, 0x39, 0x1e ;  /* 0x0000003900417811 */ /* 0x000fe200078ff2ff */
[----:B------:R-:W-:Y:S01]  /*17d0*/  IMAD R76, R76, -0x78, R77 ;  /* 0xffffff884c4c7824 */ /* 0x000fe200078e024d */
[----:B------:R-:W-:Y:S01]  /*17e0*/  SHF.R.U32.HI R45, RZ, 0x1f, R62 ;  /* 0x0000001fff2d7819 */ /* 0x000fe2000001163e */
[----:B------:R-:W-:Y:S01]  /*17f0*/  IMAD R22, R22, -0x78, R87 ;  /* 0xffffff8816167824 */ /* 0x000fe200078e0257 */
[----:B------:R-:W-:Y:S01]  /*1800*/  SHF.R.S32.HI R57, RZ, 0x4, R0 ;  /* 0x00000004ff397819 */ /* 0x000fe20000011400 */
[----:B------:R-:W-:Y:S01]  /*1810*/  IMAD.HI R64, R65, -0x77777777, R64 ;  /* 0x8888888941407827 */ /* 0x000fe200078e0240 */
[----:B------:R-:W-:-:S02]  /*1820*/  LEA.HI.SX32 R58, R58, R44, 0x1a ;  /* 0x0000002c3a3a7211 */ /* 0x000fc400078fd2ff */
[----:B------:R-:W-:Y:S01]  /*1830*/  SHF.R.U32.HI R44, RZ, 0x1f, R31 ;  /* 0x0000001fff2c7819 */ /* 0x000fe2000001161f */
[----:B------:R-:W-:Y:S01]  /*1840*/  IMAD R96, R57, 0x1c, R96 ;  /* 0x0000001c39607824 */ /* 0x000fe200078e0260 */
[----:B------:R-:W-:Y:S01]  /*1850*/  LEA.HI.SX32 R62, R62, R45, 0x18 ;  /* 0x0000002d3e3e7211 */ /* 0x000fe200078fc2ff */
[----:B------:R-:W-:Y:S01]  /*1860*/  IMAD R58, R58, -0x78, R59 ;  /* 0xffffff883a3a7824 */ /* 0x000fe200078e023b */
[----:B------:R-:W-:Y:S01]  /*1870*/  SHF.R.U32.HI R46, RZ, 0x1f, R30 ;  /* 0x0000001fff2e7819 */ /* 0x000fe2000001161e */
[----:B------:R-:W-:Y:S01]  /*1880*/  IMAD R66, R66, -0x78, R67 ;  /* 0xffffff8842427824 */ /* 0x000fe200078e0243 */
[----:B------:R-:W-:Y:S01]  /*1890*/  SHF.R.U32.HI R45, RZ, 0x1f, R26 ;  /* 0x0000001fff2d7819 */ /* 0x000fe2000001161a */
[----:B------:R-:W-:Y:S01]  /*18a0*/  IMAD R62, R62, -0x1e0, R63 ;  /* 0xfffffe203e3e7824 */ /* 0x000fe200078e023f */
[----:B------:R-:W-:Y:S02]  /*18b0*/  SHF.R.U32.HI R75, RZ, 0x1f, R21 ;  /* 0x0000001fff4b7819 */ /* 0x000fe40000011615 */
[----:B------:R-:W-:-:S02]  /*18c0*/  LEA.HI.SX32 R44, R31, R44, 0x18 ;  /* 0x0000002c1f2c7211 */ /* 0x000fc400078fc2ff */
[----:B------:R-:W-:Y:S02]  /*18d0*/  LEA.HI.SX32 R31, R30, R46, 0x18 ;  /* 0x0000002e1e1f7211 */ /* 0x000fe400078fc2ff */
[----:B------:R-:W-:Y:S01]  /*18e0*/  LEA.HI.SX32 R30, R26, R45, 0x18 ;  /* 0x0000002d1a1e7211 */ /* 0x000fe200078fc2ff */
[----:B------:R-:W-:Y:S01]  /*18f0*/  IMAD R26, R60, -0x1e0, R73 ;  /* 0xfffffe203c1a7824 */ /* 0x000fe200078e0249 */
[----:B------:R-:W-:Y:S02]  /*1900*/  LEA.HI.SX32 R75, R21, R75, 0x18 ;  /* 0x0000004b154b7211 */ /* 0x000fe400078fc2ff */
[----:B------:R-:W-:Y:S02]  /*1910*/  SHF.R.U32.HI R45, RZ, 0x1f, R64 ;  /* 0x0000001fff2d7819 */ /* 0x000fe40000011640 */
[----:B------:R-:W-:Y:S02]  /*1920*/  SHF.R.U32.HI R24, RZ, 0x1f, R38 ;  /* 0x0000001fff187819 */ /* 0x000fe40000011626 */
[----:B------:R-:W-:-:S02]  /*1930*/  IADD3 R21, R119, R96, RZ ;  /* 0x0000006077157210 */ /* 0x000fc40007ffe0ff */
[----:B------:R-:W-:Y:S02]  /*1940*/  LEA.HI.SX32 R64, R64, R45, 0x1a ;  /* 0x0000002d40407211 */ /* 0x000fe400078fd2ff */
[----:B------:R-:W-:Y:S02]  /*1950*/  LEA.HI.SX32 R38, R38, R24, 0x18 ;  /* 0x0000001826267211 */ /* 0x000fe400078fc2ff */
[C---:B------:R-:W-:Y:S01]  /*1960*/  IADD3 R45, R21.reuse, 0xc3, RZ ;  /* 0x000000c3152d7810 */ /* 0x040fe20007ffe0ff */
[----:B------:R-:W-:Y:S01]  /*1970*/  IMAD R64, R64, -0x78, R65 ;  /* 0xffffff8840407824 */ /* 0x000fe200078e0241 */
[----:B------:R-:W-:Y:S01]  /*1980*/  SHF.R.U32.HI R24, RZ, 0x1f, R50 ;  /* 0x0000001fff187819 */ /* 0x000fe20000011632 */
[----:B------:R-:W-:Y:S01]  /*1990*/  IMAD R51, R38, -0x1e0, R51 ;  /* 0xfffffe2026337824 */ /* 0x000fe200078e0233 */
[----:B------:R-:W-:Y:S01]  /*19a0*/  IADD3 R46, R21, 0x6f, RZ ;  /* 0x0000006f152e7810 */ /* 0x000fe20007ffe0ff */
[----:B------:R-:W-:Y:S01]  /*19b0*/  IMAD R45, R44, 0x310, R45 ;  /* 0x000003102c2d7824 */ /* 0x000fe200078e022d */
[----:B------:R-:W-:-:S02]  /*19c0*/  LEA.HI.SX32 R24, R50, R24, 0x1a ;  /* 0x0000001832187211 */ /* 0x000fc400078fd2ff */
[----:B------:R-:W-:Y:S02]  /*19d0*/  IADD3 R50, R21, 0x1a3, RZ ;  /* 0x000001a315327810 */ /* 0x000fe40007ffe0ff */
[----:B------:R0:W-:Y:S01]  /*19e0*/  STL [R1+0xc], R45 ;  /* 0x00000c2d01007387 */ /* 0x0001e20000100800 */
[----:B------:R-:W-:Y:S01]  /*19f0*/  IMAD R24, R24, -0x78, R71 ;  /* 0xffffff8818187824 */ /* 0x000fe200078e0247 */
[----:B------:R-:W-:Y:S01]  /*1a00*/  SHF.R.U32.HI R71, RZ, 0x1f, R94 ;  /* 0x0000001fff477819 */ /* 0x000fe2000001165e */
[----:B------:R-:W-:Y:S01]  /*1a10*/  IMAD R50, R31, 0x310, R50 ;  /* 0x000003101f327824 */ /* 0x000fe200078e0232 */
[----:B------:R-:W-:Y:S02]  /*1a20*/  IADD3 R31, R57, 0x1b, RZ ;  /* 0x0000001b391f7810 */ /* 0x000fe40007ffe0ff */
[----:B------:R-:W-:Y:S02]  /*1a30*/  SHF.R.U32.HI R93, RZ, 0x1f, R68 ;  /* 0x0000001fff5d7819 */ /* 0x000fe40000011644 */
[----:B------:R1:W-:Y:S01]  /*1a40*/  STL [R1+0x8], R50 ;  /* 0x0000083201007387 */ /* 0x0003e20000100800 */
[----:B------:R-:W-:Y:S01]  /*1a50*/  IADD3 R44, R21, 0x14f, RZ ;  /* 0x0000014f152c7810 */ /* 0x000fe20007ffe0ff */
[----:B0-----:R-:W-:Y:S01]  /*1a60*/  IMAD R45, R30, 0x310, R46 ;  /* 0x000003101e2d7824 */ /* 0x001fe200078e022e */
[----:B------:R-:W-:-:S02]  /*1a70*/  MOV R30, RZ ;  /* 0x000000ff001e7202 */ /* 0x000fc40000000f00 */
[----:B------:R-:W-:Y:S01]  /*1a80*/  LEA.HI.SX32 R71, R94, R71, 0x18 ;  /* 0x000000475e477211 */ /* 0x000fe200078fc2ff */
[----:B------:R-:W-:Y:S01]  /*1a90*/  IMAD R75, R75, 0x310, R44 ;  /* 0x000003104b4b7824 */ /* 0x000fe200078e022c */
[----:B------:R-:W-:Y:S01]  /*1aa0*/  IADD3 R21, R21, 0x1b, RZ ;  /* 0x0000001b15157810 */ /* 0x000fe20007ffe0ff */
[----:B------:R0:W-:Y:S01]  /*1ab0*/  STL [R1+0x4], R45 ;  /* 0x0000042d01007387 */ /* 0x0001e20000100800 */
[----:B------:R-:W-:Y:S01]  /*1ac0*/  LEA.HI.SX32 R93, R68, R93, 0x1a ;  /* 0x0000005d445d7211 */ /* 0x000fe200078fd2ff */
[----:B-1----:R-:W-:Y:S01]  /*1ad0*/  IMAD.HI R50, R31, -0x77777777, R30 ;  /* 0x888888891f327827 */ /* 0x002fe200078e021e */
[----:B------:R-:W-:Y:S01]  /*1ae0*/  SHF.R.U32.HI R30, RZ, 0x1f, R109 ;  /* 0x0000001fff1e7819 */ /* 0x000fe2000001166d */
[----:B------:R-:W-:Y:S01]  /*1af0*/  HFMA2.MMA R44, -RZ, RZ, 0, 0 ;  /* 0x00000000ff2c7435 */ /* 0x000fe200000001ff */
[----:B------:R-:W-:Y:S01]  /*1b00*/  LEA.HI.SX32 R41, R0, 0x6a, 0x1e ;  /* 0x0000006a00297811 */ /* 0x000fe200078ff2ff */
[----:B------:R-:W-:Y:S01]  /*1b10*/  IMAD R71, R71, 0x310, R21 ;  /* 0x0000031047477824 */ /* 0x000fe200078e0215 */
[----:B------:R-:W-:Y:S01]  /*1b20*/  LEA.HI.SX32 R109, R109, R30, 0x18 ;  /* 0x0000001e6d6d7211 */ /* 0x000fe200078fc2ff */
[----:B------:R-:W-:Y:S01]  /*1b30*/  IMAD R93, R93, -0x78, R69 ;  /* 0xffffff885d5d7824 */ /* 0x000fe200078e0245 */
[----:B------:R-:W-:Y:S01]  /*1b40*/  SHF.R.U32.HI R30, RZ, 0x1f, R100 ;  /* 0x0000001fff1e7819 */ /* 0x000fe20000011664 */
[----:B------:R-:W-:Y:S01]  /*1b50*/  IMAD.HI R35, R41, -0x77777777, R40 ;  /* 0x8888888929237827 */ /* 0x000fe200078e0228 */
[----:B------:R-:W-:-:S02]  /*1b60*/  SHF.R.U32.HI R21, RZ, 0x1f, R103 ;  /* 0x0000001fff157819 */ /* 0x000fc40000011667 */
[----:B------:R-:W-:Y:S02]  /*1b70*/  LEA.HI.SX32 R100, R100, R30, 0x18 ;  /* 0x0000001e64647211 */ /* 0x000fe400078fc2ff */
[----:B------:R-:W-:Y:S02]  /*1b80*/  SHF.R.U32.HI R30, RZ, 0x1f, R7 ;  /* 0x0000001fff1e7819 */ /* 0x000fe40000011607 */
[----:B------:R-:W-:Y:S02]  /*1b90*/  LEA.HI.SX32 R69, R0, 0x23, 0x1e ;  /* 0x0000002300457811 */ /* 0x000fe400078ff2ff */
[----:B------:R-:W-:Y:S02]  /*1ba0*/  LEA.HI.SX32 R30, R7, R30, 0x18 ;  /* 0x0000001e071e7211 */ /* 0x000fe400078fc2ff */
[----:B------:R-:W-:Y:S02]  /*1bb0*/  SHF.R.U32.HI R7, RZ, 0x1f, R47 ;  /* 0x0000001fff077819 */ /* 0x000fe4000001162f */
[----:B------:R-:W-:-:S02]  /*1bc0*/  MOV R68, RZ ;  /* 0x000000ff00447202 */ /* 0x000fc40000000f00 */
[----:B------:R-:W-:Y:S02]  /*1bd0*/  LEA.HI.SX32 R47, R47, R7, 0x18 ;  /* 0x000000072f2f7211 */ /* 0x000fe400078fc2ff */
[----:B------:R-:W-:Y:S01]  /*1be0*/  SHF.R.U32.HI R7, RZ, 0x1f, R19 ;  /* 0x0000001fff077819 */ /* 0x000fe20000011613 */
[----:B------:R-:W-:Y:S01]  /*1bf0*/  IMAD.HI R40, R69, -0x77777777, R68 ;  /* 0x8888888945287827 */ /* 0x000fe200078e0244 */
[----:B------:R-:W-:Y:S02]  /*1c00*/  LEA.HI.SX32 R103, R103, R21, 0x18 ;  /* 0x0000001567677211 */ /* 0x000fe400078fc2ff */
[----:B------:R-:W-:Y:S01]  /*1c10*/  SHF.R.U32.HI R74, RZ, 0x1f, R16 ;  /* 0x0000001fff4a7819 */ /* 0x000fe20000011610 */
[----:B------:R-:W-:Y:S01]  /*1c20*/  IMAD R53, R47, -0x1e0, R53 ;  /* 0xfffffe202f357824 */ /* 0x000fe200078e0235 */
[----:B------:R-:W-:Y:S02]  /*1c30*/  LEA.HI.SX32 R19, R19, R7, 0x18 ;  /* 0x0000000713137211 */ /* 0x000fe400078fc2ff */
[----:B------:R-:W-:-:S02]  /*1c40*/  SHF.R.U32.HI R21, RZ, 0x1f, R5 ;  /* 0x0000001fff157819 */ /* 0x000fc40000011605 */
[----:B------:R-:W-:Y:S02]  /*1c50*/  IADD3 R7, R0, 0x4, RZ ;  /* 0x0000000400077810 */ /* 0x000fe40007ffe0ff */
[----:B------:R-:W-:Y:S02]  /*1c60*/  LEA.HI.SX32 R74, R16, R74, 0x18 ;  /* 0x0000004a104a7211 */ /* 0x000fe400078fc2ff */
[----:B------:R-:W-:Y:S02]  /*1c70*/  LEA.HI.SX32 R5, R5, R21, 0x18 ;  /* 0x0000001505057211 */ /* 0x000fe400078fc2ff */
[----:B------:R-:W-:Y:S02]  /*1c80*/  SHF.R.U32.HI R16, RZ, 0x1f, R35 ;  /* 0x0000001fff107819 */ /* 0x000fe40000011623 */
[----:B------:R-:W-:Y:S02]  /*1c90*/  LOP3.LUT R63, R7, 0xf, RZ, 0xc0, !PT ;  /* 0x0000000f073f7812 */ /* 0x000fe400078ec0ff */
[----:B------:R-:W-:-:S02]  /*1ca0*/  SHF.R.U32.HI R94, RZ, 0x1f, R106 ;  /* 0x0000001fff5e7819 */ /* 0x000fc4000001166a */
[----:B------:R-:W-:Y:S02]  /*1cb0*/  SHF.R.U32.HI R21, RZ, 0x1f, R20 ;  /* 0x0000001fff157819 */ /* 0x000fe40000011614 */
[----:B------:R-:W-:Y:S02]  /*1cc0*/  IADD3 R7, R119, -0x1d, RZ ;  /* 0xffffffe377077810 */ /* 0x000fe40007ffe0ff */
[----:B------:R-:W-:Y:S02]  /*1cd0*/  LEA.HI.SX32 R35, R35, R16, 0x1a ;  /* 0x0000001023237211 */ /* 0x000fe400078fd2ff */
[----:B------:R-:W-:Y:S02]  /*1ce0*/  SHF.R.U32.HI R68, RZ, 0x1f, R40 ;  /* 0x0000001fff447819 */ /* 0x000fe40000011628 */
[----:B------:R-:W-:Y:S02]  /*1cf0*/  LEA.HI.SX32 R94, R106, R94, 0x18 ;  /* 0x0000005e6a5e7211 */ /* 0x000fe400078fc2ff */
[----:B------:R-:W-:-:S02]  /*1d00*/  SHF.R.U32.HI R60, RZ, 0x1f, R55 ;  /* 0x0000001fff3c7819 */ /* 0x000fc40000011637 */
[----:B------:R-:W-:Y:S02]  /*1d10*/  LEA.HI.SX32 R16, R20, R21, 0x18 ;  /* 0x0000001514107211 */ /* 0x000fe400078fc2ff */
[----:B------:R-:W-:Y:S02]  /*1d20*/  IADD3 R46, R63, R7, RZ ;  /* 0x000000073f2e7210 */ /* 0x000fe40007ffe0ff */
[----:B------:R-:W-:Y:S01]  /*1d30*/  LEA.HI.SX32 R68, R40, R68, 0x1a ;  /* 0x0000004428447211 */ /* 0x000fe200078fd2ff */
[----:B------:R-:W-:Y:S01]  /*1d40*/  IMAD R40, R35, -0x78, R41 ;  /* 0xffffff8823287824 */ /* 0x000fe200078e0229 */
[----:B------:R-:W-:Y:S01]  /*1d50*/  LEA.HI.SX32 R20, R55, R60, 0x1a ;  /* 0x0000003c37147211 */ /* 0x000fe200078fd2ff */
[--C-:B------:R-:W-:Y:S01]  /*1d60*/  IMAD R98, R109, 0x310, R46.reuse ;  /* 0x000003106d627824 */ /* 0x100fe200078e022e */
[----:B------:R-:W-:Y:S01]  /*1d70*/  IADD3 R47, R57, 0x15, RZ ;  /* 0x00000015392f7810 */ /* 0x000fe20007ffe0ff */
[--C-:B------:R-:W-:Y:S01]  /*1d80*/  IMAD R94, R94, 0x310, R46.reuse ;  /* 0x000003105e5e7824 */ /* 0x100fe200078e022e */
[----:B------:R-:W-:Y:S01]  /*1d90*/  LEA.HI.SX32 R39, R0, 0x3e, 0x1e ;  /* 0x0000003e00277811 */ /* 0x000fe200078ff2ff */
[--C-:B------:R-:W-:Y:S01]  /*1da0*/  IMAD R55, R103, 0x310, R46.reuse ;  /* 0x0000031067377824 */ /* 0x100fe200078e022e */
[----:B------:R-:W-:Y:S01]  /*1db0*/  MOV R38, RZ ;  /* 0x000000ff00267202 */ /* 0x000fe20000000f00 */
[----:B------:R-:W-:Y:S01]  /*1dc0*/  IMAD R41, R100, 0x310, R46 ;  /* 0x0000031064297824 */ /* 0x000fe200078e022e */
[----:B------:R-:W-:Y:S01]  /*1dd0*/  SHF.R.U32.HI R83, RZ, 0x1f, R4 ;  /* 0x0000001fff537819 */ /* 0x000fe20000011604 */
[--C-:B------:R-:W-:Y:S01]  /*1de0*/  IMAD R35, R5, 0x310, R46.reuse ;  /* 0x0000031005237824 */ /* 0x100fe200078e022e */
[C---:B0-----:R-:W-:Y:S01]  /*1df0*/  IADD3 R45, R57.reuse, 0x18, RZ ;  /* 0x00000018392d7810 */ /* 0x041fe20007ffe0ff */
[--C-:B------:R-:W-:Y:S01]  /*1e00*/  IMAD R30, R30, 0x310, R46.reuse ;  /* 0x000003101e1e7824 */ /* 0x100fe200078e022e */
[----:B------:R-:W-:Y:S01]  /*1e10*/  IADD3 R21, R57, 0x13, RZ ;  /* 0x0000001339157810 */ /* 0x000fe20007ffe0ff */
[----:B------:R-:W-:Y:S01]  /*1e20*/  IMAD R74, R74, 0x310, R46 ;  /* 0x000003104a4a7824 */ /* 0x000fe200078e022e */
[----:B------:R-:W-:Y:S01]  /*1e30*/  SHF.R.U32.HI R57, RZ, 0x1f, R110 ;  /* 0x0000001fff397819 */ /* 0x000fe2000001166e */
[--C-:B------:R-:W-:Y:S01]  /*1e40*/  IMAD R19, R19, 0x310, R46.reuse ;  /* 0x0000031013137824 */ /* 0x100fe200078e022e */
[----:B------:R-:W-:Y:S01]  /*1e50*/  LEA.HI.SX32 R83, R4, R83, 0x18 ;  /* 0x0000005304537211 */ /* 0x000fe200078fc2ff */
[----:B------:R-:W-:Y:S01]  /*1e60*/  IMAD R16, R16, 0x310, R46 ;  /* 0x0000031010107824 */ /* 0x000fe200078e022e */
[----:B------:R-:W-:Y:S01]  /*1e70*/  MOV R46, RZ ;  /* 0x000000ff002e7202 */ /* 0x000fe20000000f00 */
[----:B------:R-:W-:Y:S01]  /*1e80*/  IMAD.HI R38, R39, -0x77777777, R38 ;  /* 0x8888888927267827 */ /* 0x000fe200078e0226 */
[----:B------:R-:W-:-:S02]  /*1e90*/  SHF.R.U32.HI R4, RZ, 0x1f, R9 ;  /* 0x0000001fff047819 */ /* 0x000fc40000011609 */
[----:B------:R-:W-:Y:S01]  /*1ea0*/  LEA.HI.SX32 R110, R110, R57, 0x18 ;  /* 0x000000396e6e7211 */ /* 0x000fe200078fc2ff */
[----:B------:R-:W-:Y:S01]  /*1eb0*/  IMAD.HI R5, R47, -0x77777777, R46 ;  /* 0x888888892f057827 */ /* 0x000fe200078e022e */
[----:B------:R-:W-:Y:S02]  /*1ec0*/  SHF.R.U32.HI R46, RZ, 0x1f, R111 ;  /* 0x0000001fff2e7819 */ /* 0x000fe4000001166f */
[----:B------:R-:W-:Y:S01]  /*1ed0*/  SHF.R.U32.HI R57, RZ, 0x1f, R108 ;  /* 0x0000001fff397819 */ /* 0x000fe2000001166c */
[----:B------:R-:W-:Y:S01]  /*1ee0*/  IMAD R68, R68, -0x78, R69 ;  /* 0xffffff8844447824 */ /* 0x000fe200078e0245 */
[----:B------:R-:W-:Y:S01]  /*1ef0*/  LEA.HI.SX32 R111, R111, R46, 0x18 ;  /* 0x0000002e6f6f7211 */ /* 0x000fe200078fc2ff */
[----:B------:R-:W-:Y:S01]  /*1f00*/  IMAD R29, R20, -0x78, R29 ;  /* 0xffffff88141d7824 */ /* 0x000fe200078e021d */
[----:B------:R-:W-:Y:S01]  /*1f10*/  SHF.R.U32.HI R46, RZ, 0x1f, R107 ;  /* 0x0000001fff2e7819 */ /* 0x000fe2000001166b */
[----:B------:R-:W-:Y:S01]  /*1f20*/  HFMA2.MMA R20, -RZ, RZ, 0, 0 ;  /* 0x00000000ff147435 */ /* 0x000fe200000001ff */
[----:B------:R-:W-:Y:S01]  /*1f30*/  LEA.HI.SX32 R96, R108, R57, 0x18 ;  /* 0x000000396c607211 */ /* 0x000fe200078fc2ff */
[----:B------:R-:W-:Y:S01]  /*1f40*/  IMAD.HI R44, R45, -0x77777777, R44 ;  /* 0x888888892d2c7827 */ /* 0x000fe200078e022c */
[----:B------:R-:W-:-:S02]  /*1f50*/  LEA.HI.SX32 R107, R107, R46, 0x18 ;  /* 0x0000002e6b6b7211 */ /* 0x000fc400078fc2ff */
[----:B------:R-:W-:Y:S02]  /*1f60*/  SHF.R.U32.HI R46, RZ, 0x1f, R105 ;  /* 0x0000001fff2e7819 */ /* 0x000fe40000011669 */
[----:B------:R-:W-:Y:S02]  /*1f70*/  SHF.R.U32.HI R57, RZ, 0x1f, R104 ;  /* 0x0000001fff397819 */ /* 0x000fe40000011668 */
[----:B------:R-:W-:Y:S01]  /*1f80*/  LEA.HI.SX32 R91, R105, R46, 0x18 ;  /* 0x0000002e695b7211 */ /* 0x000fe200078fc2ff */
[----:B------:R-:W-:Y:S01]  /*1f90*/  IMAD.HI R20, R21, -0x77777777, R20 ;  /* 0x8888888915147827 */ /* 0x000fe200078e0214 */
[----:B------:R-:W-:Y:S02]  /*1fa0*/  SHF.R.U32.HI R46, RZ, 0x1f, R101 ;  /* 0x0000001fff2e7819 */ /* 0x000fe40000011665 */
[----:B------:R-:W-:Y:S02]  /*1fb0*/  SHF.R.U32.HI R81, RZ, 0x1f, R8 ;  /* 0x0000001fff517819 */ /* 0x000fe40000011608 */
[----:B------:R-:W-:-:S02]  /*1fc0*/  LEA.HI.SX32 R101, R101, R46, 0x18 ;  /* 0x0000002e65657211 */ /* 0x000fc400078fc2ff */
[----:B------:R-:W-:Y:S02]  /*1fd0*/  SHF.R.U32.HI R46, RZ, 0x1f, R3 ;  /* 0x0000001fff2e7819 */ /* 0x000fe40000011603 */
[----:B------:R-:W-:Y:S02]  /*1fe0*/  SHF.R.U32.HI R87, RZ, 0x1f, R102 ;  /* 0x0000001fff577819 */ /* 0x000fe40000011666 */
[----:B------:R-:W-:Y:S02]  /*1ff0*/  LEA.HI.SX32 R46, R3, R46, 0x18 ;  /* 0x0000002e032e7211 */ /* 0x000fe400078fc2ff */
[----:B------:R-:W-:Y:S02]  /*2000*/  SHF.R.U32.HI R3, RZ, 0x1f, R6 ;  /* 0x0000001fff037819 */ /* 0x000fe40000011606 */
[----:B------:R-:W-:Y:S02]  /*2010*/  SHF.R.U32.HI R77, RZ, 0x1f, R10 ;  /* 0x0000001fff4d7819 */ /* 0x000fe4000001160a */
[----:B------:R-:W-:-:S02]  /*2020*/  LEA.HI.SX32 R6, R6, R3, 0x18 ;  /* 0x0000000306067211 */ /* 0x000fc400078fc2ff */
[----:B------:R-:W-:Y:S02]  /*2030*/  LEA.HI.SX32 R3, R9, R4, 0x18 ;  /* 0x0000000409037211 */ /* 0x000fe400078fc2ff */
[----:B------:R-:W-:Y:S02]  /*2040*/  SHF.R.U32.HI R4, RZ, 0x1f, R11 ;  /* 0x0000001fff047819 */ /* 0x000fe4000001160b */
[----:B------:R-:W-:Y:S02]  /*2050*/  SHF.R.U32.HI R9, RZ, 0x1f, R38 ;  /* 0x0000001fff097819 */ /* 0x000fe40000011626 */
[----:B------:R-:W-:Y:S02]  /*2060*/  LEA.HI.SX32 R11, R11, R4, 0x18 ;  /* 0x000000040b0b7211 */ /* 0x000fe400078fc2ff */
[----:B------:R-:W-:Y:S02]  /*2070*/  LEA.HI.SX32 R38, R38, R9, 0x1a ;  /* 0x0000000926267211 */ /* 0x000fe400078fd2ff */
[----:B------:R-:W-:-:S02]  /*2080*/  SHF.R.U32.HI R73, RZ, 0x1f, R12 ;  /* 0x0000001fff497819 */ /* 0x000fc4000001160c */
[----:B------:R-:W-:Y:S01]  /*2090*/  SHF.R.U32.HI R4, RZ, 0x1f, R13 ;  /* 0x0000001fff047819 */ /* 0x000fe2000001160d */
[----:B------:R-:W-:Y:S01]  /*20a0*/  IMAD R38, R38, -0x78, R39 ;  /* 0xffffff8826267824 */ /* 0x000fe200078e0227 */
[----:B------:R-:W-:Y:S02]  /*20b0*/  SHF.R.U32.HI R9, RZ, 0x1f, R18 ;  /* 0x0000001fff097819 */ /* 0x000fe40000011612 */
[----:B------:R-:W-:Y:S02]  /*20c0*/  LEA.HI.SX32 R104, R104, R57, 0x18 ;  /* 0x0000003968687211 */ /* 0x000fe400078fc2ff */
[----:B------:R-:W-:Y:S02]  /*20d0*/  LEA.HI.SX32 R81, R8, R81, 0x18 ;  /* 0x0000005108517211 */ /* 0x000fe400078fc2ff */
[----:B------:R-:W-:Y:S02]  /*20e0*/  SHF.R.U32.HI R8, RZ, 0x1f, R15 ;  /* 0x0000001fff087819 */ /* 0x000fe4000001160f */
[----:B------:R-:W-:-:S02]  /*20f0*/  LOP3.LUT R57, R95, 0xf, RZ, 0xc0, !PT ;  /* 0x0000000f5f397812 */ /* 0x000fc400078ec0ff */
[----:B------:R-:W-:Y:S02]  /*2100*/  LEA.HI.SX32 R87, R102, R87, 0x18 ;  /* 0x0000005766577211 */ /* 0x000fe400078fc2ff */
[----:B------:R-:W-:Y:S02]  /*2110*/  LEA.HI.SX32 R77, R10, R77, 0x18 ;  /* 0x0000004d0a4d7211 */ /* 0x000fe400078fc2ff */
[----:B------:R-:W-:Y:S02]  /*2120*/  LEA.HI.SX32 R73, R12, R73, 0x18 ;  /* 0x000000490c497211 */ /* 0x000fe400078fc2ff */
[----:B------:R-:W-:Y:S01]  /*2130*/  LEA.HI.SX32 R69, R13, R4, 0x18 ;  /* 0x000000040d457211 */ /* 0x000fe200078fc2ff */
[----:B------:R-:W-:Y:S01]  /*2140*/  IMAD.HI R4, R23, 0x38e38e39, RZ ;  /* 0x38e38e3917047827 */ /* 0x000fe200078e02ff */
[----:B------:R-:W-:Y:S02]  /*2150*/  LEA.HI.SX32 R9, R18, R9, 0x18 ;  /* 0x0000000912097211 */ /* 0x000fe400078fc2ff */
[----:B------:R-:W-:-:S02]  /*2160*/  IADD3 R105, R7, R125, RZ ;  /* 0x0000007d07697210 */ /* 0x000fc40007ffe0ff */
[----:B------:R-:W-:Y:S01]  /*2170*/  LEA.HI.SX32 R8, R15, R8, 0x18 ;  /* 0x000000080f087211 */ /* 0x000fe200078fc2ff */
[----:B------:R-:W-:Y:S01]  /*2180*/  IMAD.HI R15, R25, 0x38e38e39, RZ ;  /* 0x38e38e39190f7827 */ /* 0x000fe200078e02ff */
[----:B------:R-:W-:Y:S02]  /*2190*/  SHF.R.U32.HI R10, RZ, 0x1f, R17 ;  /* 0x0000001fff0a7819 */ /* 0x000fe40000011611 */
[----:B------:R-:W-:Y:S01]  /*21a0*/  IADD3 R7, R7, R57, RZ ;  /* 0x0000003907077210 */ /* 0x000fe20007ffe0ff */
[--C-:B------:R-:W-:Y:S01]  /*21b0*/  IMAD R96, R96, 0x310, R105.reuse ;  /* 0x0000031060607824 */ /* 0x100fe200078e0269 */
[----:B------:R-:W-:Y:S01]  /*21c0*/  LEA.HI.SX32 R10, R17, R10, 0x18 ;  /* 0x0000000a110a7211 */ /* 0x000fe200078fc2ff */
[----:B------:R-:W-:Y:S01]  /*21d0*/  IMAD R91, R91, 0x310, R105 ;  /* 0x000003105b5b7824 */ /* 0x000fe200078e0269 */
[----:B------:R-:W-:Y:S01]  /*21e0*/  SHF.R.U32.HI R18, RZ, 0x1f, R37 ;  /* 0x0000001fff127819 */ /* 0x000fe20000011625 */
[--C-:B------:R-:W-:Y:S01]  /*21f0*/  IMAD R87, R87, 0x310, R105.reuse ;  /* 0x0000031057577824 */ /* 0x100fe200078e0269 */
[----:B------:R-:W-:Y:S01]  /*2200*/  SHF.R.U32.HI R59, RZ, 0x1f, R44 ;  /* 0x0000001fff3b7819 */ /* 0x000fe2000001162c */
[--C-:B------:R-:W-:Y:S01]  /*2210*/  IMAD R13, R46, 0x310, R105.reuse ;  /* 0x000003102e0d7824 */ /* 0x100fe200078e0269 */
[----:B------:R-:W-:Y:S01]  /*2220*/  ISETP.GT.OR P2, PT, R116, 0x1cf, !P0 ;  /* 0x000001cf7400780c */ /* 0x000fe20004744670 */
[--C-:B------:R-:W-:Y:S01]  /*2230*/  IMAD R81, R81, 0x310, R105.reuse ;  /* 0x0000031051517824 */ /* 0x100fe200078e0269 */
[----:B------:R-:W-:Y:S01]  /*2240*/  ISETP.GT.OR P5, PT, R90, 0x1cf, !P0 ;  /* 0x000001cf5a00780c */ /* 0x000fe200047a4670 */
[--C-:B------:R-:W-:Y:S01]  /*2250*/  IMAD R77, R77, 0x310, R105.reuse ;  /* 0x000003104d4d7824 */ /* 0x100fe200078e0269 */
[----:B------:R-:W-:Y:S01]  /*2260*/  ISETP.GT.OR P4, PT, R89, 0x1cf, !P0 ;  /* 0x000001cf5900780c */ /* 0x000fe20004784670 */
[--C-:B------:R-:W-:Y:S01]  /*2270*/  IMAD R73, R73, 0x310, R105.reuse ;  /* 0x0000031049497824 */ /* 0x100fe200078e0269 */
[----:B------:R-:W-:Y:S01]  /*2280*/  ISETP.GT.U32.OR P0, PT, R84, 0x1c, !P0 ;  /* 0x0000001c5400780c */ /* 0x000fe20004704470 */
[--C-:B------:R-:W-:Y:S01]  /*2290*/  IMAD R69, R69, 0x310, R105.reuse ;  /* 0x0000031045457824 */ /* 0x100fe200078e0269 */
[----:B------:R-:W-:Y:S01]  /*22a0*/  SHF.R.S32.HI R36, RZ, 0x2, R36 ;  /* 0x00000002ff247819 */ /* 0x000fe20000011424 */
[--C-:B------:R-:W-:Y:S01]  /*22b0*/  IMAD R9, R9, 0x310, R105.reuse ;  /* 0x0000031009097824 */ /* 0x100fe200078e0269 */
[----:B------:R-:W-:Y:S01]  /*22c0*/  LEA.HI.SX32 R44, R44, R59, 0x1c ;  /* 0x0000003b2c2c7211 */ /* 0x000fe200078fe2ff */
[C---:B------:R-:W-:Y:S01]  /*22d0*/  IMAD R105, R111.reuse, 0x310, R105 ;  /* 0x000003106f697824 */ /* 0x040fe200078e0269 */
[----:B------:R-:W-:Y:S01]  /*22e0*/  SHF.R.U32.HI R59, RZ, 0x1f, R20 ;  /* 0x0000001fff3b7819 */ /* 0x000fe20000011614 */
[----:B------:R-:W-:Y:S01]  /*22f0*/  IMAD R111, R111, -0x1e0, R23 ;  /* 0xfffffe206f6f7824 */ /* 0x000fe200078e0217 */
[----:B------:R-:W-:Y:S01]  /*2300*/  ISETP.GT.U32.OR P2, PT, R84, 0x1c, P2 ;  /* 0x0000001c5400780c */ /* 0x000fe20001744470 */
[----:B------:R-:W-:Y:S01]  /*2310*/  IMAD R23, R6, 0x310, R7 ;  /* 0x0000031006177824 */ /* 0x000fe200078e0207 */
[----:B------:R-:W-:Y:S01]  /*2320*/  SHF.R.U32.HI R6, RZ, 0x1f, R15 ;  /* 0x0000001fff067819 */ /* 0x000fe2000001160f */
[----:B------:R-:W-:Y:S01]  /*2330*/  IMAD R12, R3, 0x310, R7 ;  /* 0x00000310030c7824 */ /* 0x000fe200078e0207 */
[----:B------:R-:W-:Y:S01]  /*2340*/  IADD3 R3, R0, 0xc4, RZ ;  /* 0x000000c400037810 */ /* 0x000fe20007ffe0ff */
[----:B------:R-:W-:Y:S01]  /*2350*/  IMAD.HI R17, R33, 0x38e38e39, RZ ;  /* 0x38e38e3921117827 */ /* 0x000fe200078e02ff */
[----:B------:R-:W-:-:S02]  /*2360*/  LEA.HI.SX32 R33, R15, R6, 0x1b ;  /* 0x000000060f217211 */ /* 0x000fc400078fdaff */
[----:B------:R-:W-:Y:S01]  /*2370*/  ISETP.GT.U32.OR P4, PT, R84, 0x1c, P4 ;  /* 0x0000001c5400780c */ /* 0x000fe20002784470 */
[----:B------:R-:W-:Y:S01]  /*2380*/  IMAD R110, R110, 0x310, R7 ;  /* 0x000003106e6e7824 */ /* 0x000fe200078e0207 */
[----:B------:R-:W-:Y:S01]  /*2390*/  SHF.R.U32.HI R6, RZ, 0x1f, R17 ;  /* 0x0000001fff067819 */ /* 0x000fe20000011611 */
[--C-:B------:R-:W-:Y:S01]  /*23a0*/  IMAD R95, R107, 0x310, R7.reuse ;  /* 0x000003106b5f7824 */ /* 0x100fe200078e0207 */
[----:B------:R-:W-:Y:S01]  /*23b0*/  SHF.R.S32.HI R78, RZ, 0x2, R78 ;  /* 0x00000002ff4e7819 */ /* 0x000fe2000001144e */
[--C-:B------:R-:W-:Y:S01]  /*23c0*/  IMAD R39, R104, 0x310, R7.reuse ;  /* 0x0000031068277824 */ /* 0x100fe200078e0207 */
[----:B------:R-:W-:Y:S01]  /*23d0*/  LEA.HI.SX32 R59, R20, R59, 0x1c ;  /* 0x0000003b143b7211 */ /* 0x000fe200078fe2ff */
[--C-:B------:R-:W-:Y:S01]  /*23e0*/  IMAD R25, R101, 0x310, R7.reuse ;  /* 0x0000031065197824 */ /* 0x100fe200078e0207 */
[----:B------:R-:W-:Y:S01]  /*23f0*/  ISETP.GT.AND P3, PT, R88, 0x1cf, PT ;  /* 0x000001cf5800780c */ /* 0x000fe20003f64270 */
[--C-:B------:R-:W-:Y:S01]  /*2400*/  IMAD R83, R83, 0x310, R7.reuse ;  /* 0x0000031053537824 */ /* 0x100fe200078e0207 */
[----:B------:R-:W-:Y:S01]  /*2410*/  SHF.R.S32.HI R72, RZ, 0x2, R72 ;  /* 0x00000002ff487819 */ /* 0x000fe20000011448 */
[--C-:B------:R-:W-:Y:S01]  /*2420*/  IMAD R11, R11, 0x310, R7.reuse ;  /* 0x000003100b0b7824 */ /* 0x100fe200078e0207 */
[----:B------:R-:W-:Y:S01]  /*2430*/  IADD3 R125, R119, R125, RZ ;  /* 0x0000007d777d7210 */ /* 0x000fe20007ffe0ff */
[--C-:B------:R-:W-:Y:S01]  /*2440*/  IMAD R8, R8, 0x310, R7.reuse ;  /* 0x0000031008087824 */ /* 0x100fe200078e0207 */
[----:B------:R-:W-:Y:S01]  /*2450*/  ISETP.GT.AND P6, PT, R111, 0x1cf, PT ;  /* 0x000001cf6f00780c */ /* 0x000fe20003fc4270 */
[----:B------:R-:W-:Y:S01]  /*2460*/  IMAD R10, R10, 0x310, R7 ;  /* 0x000003100a0a7824 */ /* 0x000fe200078e0207 */
[----:B------:R-:W-:Y:S01]  /*2470*/  SHF.R.U32.HI R7, RZ, 0x1f, R4 ;  /* 0x0000001fff077819 */ /* 0x000fe20000011604 */
[----:B------:R-:W-:Y:S01]  /*2480*/  IMAD.HI R3, R3, 0x38e38e39, RZ ;  /* 0x38e38e3903037827 */ /* 0x000fe200078e02ff */
[----:B------:R-:W-:-:S02]  /*2490*/  SHF.R.S32.HI R29, RZ, 0x2, R29 ;  /* 0x00000002ff1d7819 */ /* 0x000fc4000001141d */
[----:B------:R-:W-:Y:S01]  /*24a0*/  LEA.HI.SX32 R4, R4, R7, 0x1b ;  /* 0x0000000704047211 */ /* 0x000fe200078fdaff */
[----:B------:R-:W-:Y:S01]  /*24b0*/  IMAD R88, R78, 0x1c, R55 ;  /* 0x0000001c4e587824 */ /* 0x000fe200078e0237 */
[----:B------:R-:W-:Y:S01]  /*24c0*/  LEA.HI.SX32 R7, R17, R6, 0x1b ;  /* 0x0000000611077211 */ /* 0x000fe200078fdaff */
[----:B------:R-:W-:Y:S01]  /*24d0*/  IMAD R20, R59, -0x1e, R21 ;  /* 0xffffffe23b147824 */ /* 0x000fe200078e0215 */
[----:B------:R-:W-:Y:S01]  /*24e0*/  SHF.R.U32.HI R6, RZ, 0x1f, R3 ;  /* 0x0000001fff067819 */ /* 0x000fe20000011603 */
[----:B------:R-:W-:Y:S01]  /*24f0*/  IMAD R91, R72, 0x1c, R91 ;  /* 0x0000001c485b7824 */ /* 0x000fe200078e025b */
[----:B------:R-:W-:Y:S01]  /*2500*/  SHF.R.S32.HI R72, RZ, 0x2, R58 ;  /* 0x00000002ff487819 */ /* 0x000fe2000001143a */
[----:B------:R-:W-:Y:S01]  /*2510*/  IMAD R97, R20, 0x1c, R97 ;  /* 0x0000001c14617824 */ /* 0x000fe200078e0261 */
[----:B------:R-:W-:Y:S01]  /*2520*/  LEA.HI.SX32 R17, R3, R6, 0x1b ;  /* 0x0000000603117211 */ /* 0x000fe200078fdaff */
[----:B------:R-:W-:Y:S01]  /*2530*/  IMAD R44, R44, -0x1e, R45 ;  /* 0xffffffe22c2c7824 */ /* 0x000fe200078e022d */
[----:B------:R-:W-:Y:S01]  /*2540*/  LEA.HI.SX32 R3, R37, R18, 0x1a ;  /* 0x0000001225037211 */ /* 0x000fe200078fd2ff */
[----:B------:R-:W-:Y:S01]  /*2550*/  IMAD R72, R72, 0x1c, R11 ;  /* 0x0000001c48487824 */ /* 0x000fe200078e020b */
[----:B------:R-:W-:Y:S01]  /*2560*/  SHF.R.S32.HI R18, RZ, 0x2, R48 ;  /* 0x00000002ff127819 */ /* 0x000fe20000011430 */
[----:B------:R-:W-:Y:S01]  /*2570*/  IMAD R4, R4, 0x480, R113 ;  /* 0x0000048004047824 */ /* 0x000fe200078e0271 */
[----:B------:R-:W-:Y:S01]  /*2580*/  SHF.R.U32.HI R37, RZ, 0x1f, R50 ;  /* 0x0000001fff257819 */ /* 0x000fe20000011632 */
[----:B------:R-:W-:Y:S01]  /*2590*/  IMAD R43, R3, -0x78, R43 ;  /* 0xffffff88032b7824 */ /* 0x000fe200078e022b */
[----:B------:R-:W-:Y:S01]  /*25a0*/  SHF.R.U32.HI R6, RZ, 0x1f, R5 ;  /* 0x0000001fff067819 */ /* 0x000fe20000011605 */
[----:B------:R-:W-:Y:S01]  /*25b0*/  IMAD R105, R18, 0x1c, R105 ;  /* 0x0000001c12697824 */ /* 0x000fe200078e0269 */
[----:B------:R-:W-:Y:S01]  /*25c0*/  P2R R18, PR, RZ, 0x1 ;  /* 0x00000001ff127803 */ /* 0x000fe20000000000 */
[----:B------:R-:W-:Y:S01]  /*25d0*/  IMAD R3, R42, 0x480, R85 ;  /* 0x000004802a037824 */ /* 0x000fe200078e0255 */
[----:B------:R-:W-:Y:S01]  /*25e0*/  ISETP.GT.U32.OR P0, PT, R84, 0x1c, P5 ;  /* 0x0000001c5400780c */ /* 0x000fe20002f04470 */
[----:B------:R-:W-:Y:S01]  /*25f0*/  IMAD R84, R36, 0x1c, R13 ;  /* 0x0000001c24547824 */ /* 0x000fe200078e020d */
[----:B------:R-:W-:-:S02]  /*2600*/  SHF.R.S32.HI R13, RZ, 0x2, R32 ;  /* 0x00000002ff0d7819 */ /* 0x000fc40000011420 */
[----:B------:R-:W-:Y:S02]  /*2610*/  LEA.HI.SX32 R37, R50, R37, 0x1c ;  /* 0x0000002532257211 */ /* 0x000fe400078fe2ff */
[----:B------:R-:W-:Y:S01]  /*2620*/  LEA.HI.SX32 R46, R5, R6, 0x1c ;  /* 0x00000006052e7211 */ /* 0x000fe200078fe2ff */
[----:B------:R-:W-:Y:S01]  /*2630*/  IMAD R78, R13, 0x1c, R30 ;  /* 0x0000001c0d4e7824 */ /* 0x000fe200078e021e */
[----:B------:R-:W-:Y:S01]  /*2640*/  SHF.R.S32.HI R13, RZ, 0x2, R114 ;  /* 0x00000002ff0d7819 */ /* 0x000fe20000011472 */
[----:B------:R-:W-:Y:S01]  /*2650*/  IMAD R31, R37, -0x1e, R31 ;  /* 0xffffffe2251f7824 */ /* 0x000fe200078e021f */
[----:B------:R-:W-:Y:S01]  /*2660*/  P2R R37, PR, RZ, 0x1 ;  /* 0x00000001ff257803 */ /* 0x000fe20000000000 */
[----:B------:R-:W-:Y:S01]  /*2670*/  IMAD R5, R33, 0x480, R112 ;  /* 0x0000048021057824 */ /* 0x000fe200078e0270 */
[----:B------:R-:W-:Y:S01]  /*2680*/  SHF.R.S32.HI R33, RZ, 0x2, R76 ;  /* 0x00000002ff217819 */ /* 0x000fe2000001144c */
[----:B------:R-:W-:Y:S01]  /*2690*/  IMAD R76, R13, 0x1c, R12 ;  /* 0x0000001c0d4c7824 */ /* 0x000fe200078e020c */
[----:B------:R-:W-:Y:S01]  /*26a0*/  ISETP.LT.OR P0, PT, R20, 0x1, P3 ;  /* 0x000000011400780c */ /* 0x000fe20001f01670 */
[----:B------:R-:W-:Y:S01]  /*26b0*/  IMAD R6, R7, 0x480, R80 ;  /* 0x0000048007067824 */ /* 0x000fe200078e0250 */
[----:B------:R-:W-:Y:S01]  /*26c0*/  ISETP.GT.OR P3, PT, R79, 0x1cf, !P1 ;  /* 0x000001cf4f00780c */ /* 0x000fe20004f64670 */
[----:B------:R-:W-:Y:S01]  /*26d0*/  IMAD R7, R17, 0x480, R86 ;  /* 0x0000048011077824 */ /* 0x000fe200078e0256 */
[----:B------:R-:W-:Y:S01]  /*26e0*/  SHF.R.S32.HI R12, RZ, 0x2, R40 ;  /* 0x00000002ff0c7819 */ /* 0x000fe20000011428 */
[----:B------:R-:W-:Y:S01]  /*26f0*/  IMAD R46, R46, -0x1e, R47 ;  /* 0xffffffe22e2e7824 */ /* 0x000fe200078e022f */
[----:B------:R-:W-:Y:S01]  /*2700*/  P2R R20, PR, RZ, 0x1 ;  /* 0x00000001ff147803 */ /* 0x000fe20000000000 */
[----:B------:R-:W-:Y:S01]  /*2710*/  HFMA2.MMA R47, -RZ, RZ, 0, 0 ;  /* 0x00000000ff2f7435 */ /* 0x000fe200000001ff */
[----:B------:R-:W-:Y:S01]  /*2720*/  SHF.R.S32.HI R11, RZ, 0x2, R68 ;  /* 0x00000002ff0b7819 */ /* 0x000fe20000011444 */
[----:B------:R-:W-:Y:S01]  /*2730*/  IMAD R69, R12, 0x1c, R69 ;  /* 0x0000001c0c457824 */ /* 0x000fe200078e0245 */
[----:B------:R-:W-:Y:S01]  /*2740*/  P2R R45, PR, RZ, 0x10 ;  /* 0x00000010ff2d7803 */ /* 0x000fe20000000000 */
[----:B------:R-:W-:Y:S01]  /*2750*/  IMAD R96, R33, 0x1c, R96 ;  /* 0x0000001c21607824 */ /* 0x000fe200078e0260 */
[----:B------:R-:W-:Y:S01]  /*2760*/  ISETP.GT.U32.OR P0, PT, R125, 0x1c, P3 ;  /* 0x0000001c7d00780c */ /* 0x000fe20001f04470 */
[----:B------:R-:W-:Y:S01]  /*2770*/  IMAD R68, R11, 0x1c, R8 ;  /* 0x0000001c0b447824 */ /* 0x000fe200078e0208 */
[----:B------:R-:W-:Y:S01]  /*2780*/  ISETP.LT.OR P6, PT, R48, 0x4, P6 ;  /* 0x000000043000780c */ /* 0x000fe200037c1670 */
[----:B------:R-:W-:Y:S01]  /*2790*/  IMAD R8, R29, 0x1c, R16 ;  /* 0x0000001c1d087824 */ /* 0x000fe200078e0210 */
[----:B------:R-:W-:Y:S01]  /*27a0*/  ISETP.GT.OR P4, PT, R51, 0x1cf, !P1 ;  /* 0x000001cf3300780c */ /* 0x000fe20004f84670 */
[----:B------:R-:W-:Y:S01]  /*27b0*/  HFMA2.MMA R51, -RZ, RZ, 0, 0 ;  /* 0x00000000ff337435 */ /* 0x000fe200000001ff */
[----:B------:R-:W-:Y:S01]  /*27c0*/  SHF.R.S32.HI R21, RZ, 0x2, R120 ;  /* 0x00000002ff157819 */ /* 0x000fe20000011478 */
[----:B------:R-:W-:Y:S01]  /*27d0*/  IMAD R79, R44, 0x1c, R121 ;  /* 0x0000001c2c4f7824 */ /* 0x000fe200078e0279 */
[----:B------:R-:W-:Y:S01]  /*27e0*/  SHF.R.U32.HI R12, RZ, 0x1f, R115 ;  /* 0x0000001fff0c7819 */ /* 0x000fe20000011673 */
[C---:B------:R-:W-:Y:S01]  /*27f0*/  IMAD R89, R31.reuse, 0x1c, R122 ;  /* 0x0000001c1f597824 */ /* 0x040fe200078e027a */
[----:B------:R-:W-:Y:S01]  /*2800*/  ISETP.LT.OR P2, PT, R31, 0x1, P2 ;  /* 0x000000011f00780c */ /* 0x000fe20001741670 */
[----:B------:R-:W-:Y:S01]  /*2810*/  IMAD R104, R21, 0x1c, R110 ;  /* 0x0000001c15687824 */ /* 0x000fe200078e026e */
[----:B------:R-:W-:-:S02]  /*2820*/  P2R R13, PR, RZ, 0x1 ;  /* 0x00000001ff0d7803 */ /* 0x000fc40000000000 */
[----:B------:R-:W-:Y:S02]  /*2830*/  P2R R17, PR, RZ, 0x40 ;  /* 0x00000040ff117803 */ /* 0x000fe40000000000 */
[----:B------:R-:W-:Y:S02]  /*2840*/  ISETP.GT.U32.OR P0, PT, R125, 0x1c, P4 ;  /* 0x0000001c7d00780c */ /* 0x000fe40002704470 */
[----:B------:R-:W-:Y:S02]  /*2850*/  ISETP.GT.OR P6, PT, R53, 0x1cf, !P1 ;  /* 0x000001cf3500780c */ /* 0x000fe40004fc4670 */
[----:B------:R-:W-:Y:S02]  /*2860*/  LEA.HI R16, R115, R12, RZ, 0x1d ;  /* 0x0000000c73107211 */ /* 0x000fe400078fe8ff */
[----:B------:R-:W-:Y:S02]  /*2870*/  P2R R116, PR, RZ, 0x4 ;  /* 0x00000004ff747803 */ /* 0x000fe40000000000 */
[----:B------:R-:W-:-:S02]  /*2880*/  IADD3 R12, -R57, RZ, RZ ;  /* 0x000000ff390c7210 */ /* 0x000fc40007ffe1ff */
[----:B------:R-:W-:Y:S02]  /*2890*/  ISETP.GT.AND P2, PT, R114, 0x3, PT ;  /* 0x000000037200780c */ /* 0x000fe40003f44270 */
[----:B------:R-:W-:Y:S02]  /*28a0*/  SHF.R.S32.HI R21, RZ, 0x2, R82 ;  /* 0x00000002ff157819 */ /* 0x000fe40000011452 */
[----:B------:R-:W-:Y:S02]  /*28b0*/  P2R R30, PR, RZ, 0x1 ;  /* 0x00000001ff1e7803 */ /* 0x000fe40000000000 */
[----:B------:R-:W-:Y:S01]  /*28c0*/  ISETP.GT.U32.OR P0, PT, R125, 0x1c, P6 ;  /* 0x0000001c7d00780c */ /* 0x000fe20003704470 */
[----:B------:R-:W-:Y:S01]  /*28d0*/  IMAD R98, R21, 0x1c, R98 ;  /* 0x0000001c15627824 */ /* 0x000fe200078e0262 */
[----:B------:R-:W-:Y:S02]  /*28e0*/  ISETP.NE.AND P6, PT, R119, R12, P2 ;  /* 0x0000000c7700720c */ /* 0x000fe400017c5270 */
[----:B------:R-:W-:-:S02]  /*28f0*/  SHF.R.S32.HI R86, RZ, 0x2, R27 ;  /* 0x00000002ff567819 */ /* 0x000fc4000001141b */
[----:B------:R-:W-:Y:S02]  /*2900*/  SHF.R.S32.HI R21, RZ, 0x2, R92 ;  /* 0x00000002ff157819 */ /* 0x000fe4000001145c */
[----:B------:R-:W-:Y:S01]  /*2910*/  ISETP.NE.AND P3, PT, R37, RZ, PT ;  /* 0x000000ff2500720c */ /* 0x000fe20003f65270 */
[----:B------:R-:W-:Y:S01]  /*2920*/  IMAD R86, R86, 0x1c, R25 ;  /* 0x0000001c56567824 */ /* 0x000fe200078e0219 */
[----:B------:R-:W-:Y:S01]  /*2930*/  P2R R27, PR, RZ, 0x40 ;  /* 0x00000040ff1b7803 */ /* 0x000fe20000000000 */
[----:B------:R-:W-:Y:S01]  /*2940*/  IMAD R94, R21, 0x1c, R94 ;  /* 0x0000001c155e7824 */ /* 0x000fe200078e025e */
[----:B------:R-:W-:Y:S02]  /*2950*/  ISETP.NE.AND P6, PT, R119, R12, PT ;  /* 0x0000000c7700720c */ /* 0x000fe40003fc5270 */
[----:B------:R-:W-:Y:S02]  /*2960*/  P2R R25, PR, RZ, 0x1 ;  /* 0x00000001ff197803 */ /* 0x000fe40000000000 */
[----:B------:R-:W-:-:S02]  /*2970*/  ISETP.LT.OR P0, PT, R44, 0x1, P3 ;  /* 0x000000012c00780c */ /* 0x000fc40001f01670 */
[----:B------:R-:W-:Y:S02]  /*2980*/  SHF.R.S32.HI R21, RZ, 0x2, R24 ;  /* 0x00000002ff157819 */ /* 0x000fe40000011418 */
[----:B------:R-:W-:Y:S01]  /*2990*/  IADD3 R11, R119, R57, RZ ;  /* 0x00000039770b7210 */ /* 0x000fe20007ffe0ff */
[----:B------:R-:W-:Y:S01]  /*29a0*/  HFMA2.MMA R57, -RZ, RZ, 0, 0 ;  /* 0x00000000ff397435 */ /* 0x000fe200000001ff */
[----:B------:R-:W-:Y:S01]  /*29b0*/  ISETP.GT.OR P3, PT, R118, 0x1cf, !P6 ;  /* 0x000001cf7600780c */ /* 0x000fe20007764670 */
[----:B------:R-:W-:Y:S01]  /*29c0*/  IMAD R74, R21, 0x1c, R74 ;  /* 0x0000001c154a7824 */ /* 0x000fe200078e024a */
[----:B------:R-:W-:Y:S02]  /*29d0*/  ISETP.GT.OR P5, PT, R61, 0x1cf, !P1 ;  /* 0x000001cf3d00780c */ /* 0x000fe40004fa4670 */
[----:B------:R-:W-:Y:S02]  /*29e0*/  ISETP.GT.U32.OR P1, PT, R125, 0x1c, !P1 ;  /* 0x0000001c7d00780c */ /* 0x000fe40004f24470 */
[----:B------:R-:W-:-:S02]  /*29f0*/  SHF.R.S32.HI R28, RZ, 0x2, R28 ;  /* 0x00000002ff1c7819 */ /* 0x000fc4000001141c */
[----:B------:R-:W-:Y:S02]  /*2a00*/  SHF.R.S32.HI R70, RZ, 0x2, R70 ;  /* 0x00000002ff467819 */ /* 0x000fe40000011446 */
[----:B------:R-:W-:Y:S01]  /*2a10*/  ISETP.GT.U32.OR P3, PT, R11, 0x1c, P3 ;  /* 0x0000001c0b00780c */ /* 0x000fe20001f64470 */
[----:B------:R-:W-:Y:S01]  /*2a20*/  IMAD R80, R28, 0x1c, R23 ;  /* 0x0000001c1c507824 */ /* 0x000fe200078e0217 */
[----:B------:R-:W-:Y:S01]  /*2a30*/  SHF.R.S32.HI R64, RZ, 0x2, R64 ;  /* 0x00000002ff407819 */ /* 0x000fe20000011440 */
[----:B------:R-:W-:Y:S01]  /*2a40*/  IMAD R90, R70, 0x1c, R39 ;  /* 0x0000001c465a7824 */ /* 0x000fe200078e0227 */
[----:B------:R-:W-:Y:S01]  /*2a50*/  P2R R21, PR, RZ, 0x2 ;  /* 0x00000002ff157803 */ /* 0x000fe20000000000 */
[----:B------:R-:W-:Y:S01]  /*2a60*/  HFMA2.MMA R39, -RZ, RZ, 0, 0 ;  /* 0x00000000ff277435 */ /* 0x000fe200000001ff */
[----:B------:R-:W-:Y:S01]  /*2a70*/  ISETP.NE.AND P1, PT, R45, RZ, PT ;  /* 0x000000ff2d00720c */ /* 0x000fe20003f25270 */
[----:B------:R-:W-:Y:S01]  /*2a80*/  IMAD R70, R64, 0x1c, R19 ;  /* 0x0000001c40467824 */ /* 0x000fe200078e0213 */
[----:B------:R-:W-:Y:S01]  /*2a90*/  P2R R108, PR, RZ, 0x1 ;  /* 0x00000001ff6c7803 */ /* 0x000fe20000000000 */
[----:B------:R-:W-:Y:S01]  /*2aa0*/  IMAD R19, R46, 0x1c, R123 ;  /* 0x0000001c2e137824 */ /* 0x000fe200078e027b */
[----:B------:R-:W-:-:S02]  /*2ab0*/  ISETP.LT.OR P0, PT, R93, 0x4, P3 ;  /* 0x000000045d00780c */ /* 0x000fc40001f01670 */
[----:B------:R-:W-:Y:S02]  /*2ac0*/  IADD3 R28, -R63, RZ, RZ ;  /* 0x000000ff3f1c7210 */ /* 0x000fe40007ffe1ff */
[----:B------:R-:W-:Y:S02]  /*2ad0*/  ISETP.LT.OR P2, PT, R46, 0x1, P1 ;  /* 0x000000012e00780c */ /* 0x000fe40000f41670 */
[----:B------:R-:W-:Y:S02]  /*2ae0*/  P2R R123, PR, RZ, 0x1 ;  /* 0x00000001ff7b7803 */ /* 0x000fe40000000000 */
[----:B------:R-:W-:Y:S02]  /*2af0*/  ISETP.NE.AND P0, PT, R119, R28, PT ;  /* 0x0000001c7700720c */ /* 0x000fe40003f05270 */
[----:B------:R-:W-:Y:S02]  /*2b00*/  SHF.R.S32.HI R32, RZ, 0x2, R22 ;  /* 0x00000002ff207819 */ /* 0x000fe40000011416 */
[----:B------:R-:W-:-:S02]  /*2b10*/  P2R R23, PR, RZ, 0x4 ;  /* 0x00000004ff177803 */ /* 0x000fc40000000000 */
[----:B------:R-:W-:Y:S01]  /*2b20*/  ISETP.GT.U32.OR P4, PT, R125, 0x1c, P5 ;  /* 0x0000001c7d00780c */ /* 0x000fe20002f84470 */
[----:B------:R-:W-:Y:S01]  /*2b30*/  IMAD R77, R32, 0x1c, R77 ;  /* 0x0000001c204d7824 */ /* 0x000fe200078e024d */
[----:B------:R-:W-:Y:S02]  /*2b40*/  ISETP.NE.AND P2, PT, R13, RZ, PT ;  /* 0x000000ff0d00720c */ /* 0x000fe40003f45270 */
[----:B------:R-:W-:Y:S02]  /*2b50*/  IADD3 R13, R119, R63, RZ ;  /* 0x0000003f770d7210 */ /* 0x000fe40007ffe0ff */
[----:B------:R-:W-:Y:S02]  /*2b60*/  ISETP.GT.OR P3, PT, R117, 0x1cf, !P0 ;  /* 0x000001cf7500780c */ /* 0x000fe40004764670 */
[----:B------:R-:W-:Y:S02]  /*2b70*/  P2R R32, PR, RZ, 0x10 ;  /* 0x00000010ff207803 */ /* 0x000fe40000000000 */
[----:B------:R-:W-:-:S02]  /*2b80*/  ISETP.GT.U32.OR P4, PT, R13, 0x1c, P3 ;  /* 0x0000001c0d00780c */ /* 0x000fc40001f84470 */
[----:B------:R-:W-:Y:S02]  /*2b90*/  ISETP.GT.OR P3, PT, R99, 0x1cf, !P0 ;  /* 0x000001cf6300780c */ /* 0x000fe40004764670 */
[----:B------:R-:W-:Y:S02]  /*2ba0*/  ISETP.LT.OR P4, PT, R92, 0x4, P4 ;  /* 0x000000045c00780c */ /* 0x000fe40002781670 */
[----:B------:R-:W-:Y:S02]  /*2bb0*/  ISETP.GT.U32.OR P5, PT, R13, 0x1c, P3 ;  /* 0x0000001c0d00780c */ /* 0x000fe40001fa4470 */
[----:B------:R-:W-:Y:S02]  /*2bc0*/  ISETP.GT.OR P3, PT, R52, 0x1cf, !P6 ;  /* 0x000001cf3400780c */ /* 0x000fe40007764670 */
[----:B------:R-:W-:Y:S01]  /*2bd0*/  ISETP.LT.OR P5, PT, R54, 0x4, P5 ;  /* 0x000000043600780c */ /* 0x000fe20002fa1670 */
[----:B------:R-:W-:Y:S01]  /*2be0*/  CS2R R52, SRZ ;  /* 0x0000000000347805 */ /* 0x000fe2000001ff00 */
[----:B------:R-:W-:-:S02]  /*2bf0*/  ISETP.GT.U32.OR P3, PT, R11, 0x1c, P3 ;  /* 0x0000001c0b00780c */ /* 0x000fc40001f64470 */
[----:B------:R-:W-:Y:S02]  /*2c00*/  P2R R114, PR, RZ, 0x20 ;  /* 0x00000020ff727803 */ /* 0x000fe40000000000 */
[----:B------:R-:W-:Y:S02]  /*2c10*/  SHF.R.U32.HI R15, RZ, 0x1f, R124 ;  /* 0x0000001fff0f7819 */ /* 0x000fe4000001167c */
[----:B------:R-:W-:Y:S02]  /*2c20*/  ISETP.LT.OR P5, PT, R34, 0x4, P3 ;  /* 0x000000042200780c */ /* 0x000fe40001fa1670 */
[----:B------:R-:W-:Y:S02]  /*2c30*/  P2R R117, PR, RZ, 0x10 ;  /* 0x00000010ff757803 */ /* 0x000fe40000000000 */
[----:B------:R-:W-:Y:S02]  /*2c40*/  ISETP.GT.OR P3, PT, R26, 0x1cf, !P0 ;  /* 0x000001cf1a00780c */ /* 0x000fe40004764670 */
[----:B------:R-:W-:-:S02]  /*2c50*/  ISETP.NE.AND P4, PT, R30, RZ, PT ;  /* 0x000000ff1e00720c */ /* 0x000fc40003f85270 */
[----:B------:R-:W-:Y:S02]  /*2c60*/  LEA.HI.SX32 R15, R124, R15, 0x1d ;  /* 0x0000000f7c0f7211 */ /* 0x000fe400078feaff */
[----:B------:R-:W-:Y:S02]  /*2c70*/  P2R R110, PR, RZ, 0x20 ;  /* 0x00000020ff6e7803 */ /* 0x000fe40000000000 */
[----:B------:R-:W-:Y:S01]  /*2c80*/  ISETP.GT.U32.OR P5, PT, R13, 0x1c, P3 ;  /* 0x0000001c0d00780c */ /* 0x000fe20001fa4470 */
[----:B------:R-:W-:Y:S01]  /*2c90*/  IMAD R15, R15, -0xe, R0 ;  /* 0xfffffff20f0f7824 */ /* 0x000fe200078e0200 */
[----:B------:R-:W-:Y:S02]  /*2ca0*/  P2R R12, PR, RZ, 0x40 ;  /* 0x00000040ff0c7803 */ /* 0x000fe40000000000 */
[----:B------:R-:W-:Y:S02]  /*2cb0*/  ISETP.LT.OR P4, PT, R56, 0x4, P4 ;  /* 0x000000043800780c */ /* 0x000fe40002781670 */
[----:B------:R-:W-:-:S02]  /*2cc0*/  ISETP.GT.OR P3, PT, R62, 0x1cf, !P6 ;  /* 0x000001cf3e00780c */ /* 0x000fc40007764670 */
[----:B------:R-:W-:Y:S02]  /*2cd0*/  SHF.R.S32.HI R42, RZ, 0x2, R93 ;  /* 0x00000002ff2a7819 */ /* 0x000fe4000001145d */
[----:B------:R-:W-:Y:S02]  /*2ce0*/  ISETP.NE.AND P6, PT, R27, RZ, PT ;  /* 0x000000ff1b00720c */ /* 0x000fe40003fc5270 */
[----:B------:R-:W-:Y:S01]  /*2cf0*/  P2R R109, PR, RZ, 0x10 ;  /* 0x00000010ff6d7803 */ /* 0x000fe20000000000 */
[----:B------:R-:W-:Y:S01]  /*2d00*/  IMAD R95, R42, 0x1c, R95 ;  /* 0x0000001c2a5f7824 */ /* 0x000fe200078e025f */
[C---:B------:R-:W-:Y:S02]  /*2d10*/  ISETP.GT.U32.OR P4, PT, R11.reuse, 0x1c, P3 ;  /* 0x0000001c0b00780c */ /* 0x040fe40001f84470 */
[----:B------:R-:W-:Y:S02]  /*2d20*/  ISETP.LT.U32.AND P6, PT, R11, 0x1d, P6 ;  /* 0x0000001d0b00780c */ /* 0x000fe400037c1070 */
[----:B------:R-:W-:-:S02]  /*2d30*/  ISETP.NE.AND P3, PT, R32, RZ, PT ;  /* 0x000000ff2000720c */ /* 0x000fc40003f65270 */
[----:B------:R-:W-:Y:S01]  /*2d40*/  SHF.R.S32.HI R42, RZ, 0x2, R14 ;  /* 0x00000002ff2a7819 */ /* 0x000fe2000001140e */
[----:B------:R-:W-:Y:S01]  /*2d50*/  CS2R R32, SRZ ;  /* 0x0000000000207805 */ /* 0x000fe2000001ff00 */
[----:B------:R-:W-:Y:S02]  /*2d60*/  ISETP.LT.OR P2, PT, R14, 0x4, P2 ;  /* 0x000000040e00780c */ /* 0x000fe40001741670 */
[----:B------:R-:W-:Y:S01]  /*2d70*/  LEA R14, R16, R15, 0x6 ;  /* 0x0000000f100e7211 */ /* 0x000fe200078e30ff */
[----:B------:R-:W-:Y:S01]  /*2d80*/  IMAD R87, R42, 0x1c, R87 ;  /* 0x0000001c2a577824 */ /* 0x000fe200078e0257 */
[----:B------:R-:W-:Y:S02]  /*2d90*/  P2R R15, PR, RZ, 0x40 ;  /* 0x00000040ff0f7803 */ /* 0x000fe40000000000 */
[----:B------:R-:W-:Y:S02]  /*2da0*/  ISETP.LT.OR P3, PT, R22, 0x4, P3 ;  /* 0x000000041600780c */ /* 0x000fe40001f61670 */
[----:B------:R-:W-:Y:S01]  /*2db0*/  P2R R106, PR, RZ, 0x1 ;  /* 0x00000001ff6a7803 */ /* 0x000fe20000000000 */
[----:B------:R0:W-:Y:S01]  /*2dc0*/  STL [R1], R15 ;  /* 0x0000000f01007387 */ /* 0x0001e20000100800 */
[----:B------:R-:W-:-:S02]  /*2dd0*/  ISETP.NE.AND P0, PT, R25, RZ, PT ;  /* 0x000000ff1900720c */ /* 0x000fc40003f05270 */
[----:B------:R-:W-:Y:S02]  /*2de0*/  P2R R107, PR, RZ, 0x8 ;  /* 0x00000008ff6b7803 */ /* 0x000fe40000000000 */
[----:B------:R-:W-:Y:S02]  /*2df0*/  ISETP.LT.OR P3, PT, R24, 0x4, P5 ;  /* 0x000000041800780c */ /* 0x000fe40002f61670 */
[----:B------:R-:W-:Y:S02]  /*2e00*/  ISETP.LT.OR P5, PT, R40, 0x4, P0 ;  /* 0x000000042800780c */ /* 0x000fe400007a1670 */
[----:B------:R-:W-:Y:S02]  /*2e10*/  ISETP.NE.AND P1, PT, R20, RZ, PT ;  /* 0x000000ff1400720c */ /* 0x000fe40003f25270 */
[----:B------:R-:W-:Y:S02]  /*2e20*/  ISETP.NE.AND P0, PT, R18, RZ, PT ;  /* 0x000000ff1200720c */ /* 0x000fe40003f05270 */
[----:B------:R-:W-:-:S02]  /*2e30*/  SHF.R.S32.HI R43, RZ, 0x2, R43 ;  /* 0x00000002ff2b7819 */ /* 0x000fc4000001142b */
[----:B------:R-:W-:Y:S02]  /*2e40*/  PLOP3.LUT P1, PT, P1, P0, PT, 0xa8, 0x0 ;  /* 0x000000000000781c */ /* 0x000fe40000f21570 */
[----:B------:R-:W-:Y:S01]  /*2e50*/  ISETP.NE.AND P6, PT, R17, RZ, PT ;  /* 0x000000ff1100720c */ /* 0x000fe20003fc5270 */
[----:B------:R-:W-:Y:S01]  /*2e60*/  IMAD R10, R43, 0x1c, R10 ;  /* 0x0000001c2b0a7824 */ /* 0x000fe200078e020a */
[----:B------:R-:W-:Y:S01]  /*2e70*/  P2R R124, PR, RZ, 0x2 ;  /* 0x00000002ff7c7803 */ /* 0x000fe20000000000 */
[----:B------:R-:W-:Y:S01]  /*2e80*/  HFMA2.MMA R43, -RZ, RZ, 0, 0 ;  /* 0x00000000ff2b7435 */ /* 0x000fe200000001ff */
[----:B------:R-:W-:Y:S02]  /*2e90*/  ISETP.NE.AND P1, PT, R21, RZ, PT ;  /* 0x000000ff1500720c */ /* 0x000fe40003f25270 */
[----:B------:R-:W-:Y:S01]  /*2ea0*/  SHF.R.S32.HI R36, RZ, 0x2, R56 ;  /* 0x00000002ff247819 */ /* 0x000fe20000011438 */
[----:B------:R-:W-:Y:S01]  /*2eb0*/  HFMA2.MMA R56, -RZ, RZ, 0, 0 ;  /* 0x00000000ff387435 */ /* 0x000fe200000001ff */
[----:B------:R-:W-:-:S02]  /*2ec0*/  SHF.R.S32.HI R48, RZ, 0x2, R54 ;  /* 0x00000002ff307819 */ /* 0x000fc40000011436 */
[----:B------:R-:W-:Y:S01]  /*2ed0*/  SHF.R.S32.HI R50, RZ, 0x2, R34 ;  /* 0x00000002ff327819 */ /* 0x000fe20000011422 */
[----:B------:R-:W-:Y:S01]  /*2ee0*/  IMAD R81, R36, 0x1c, R81 ;  /* 0x0000001c24517824 */ /* 0x000fe200078e0251 */
[----:B------:R-:W-:Y:S01]  /*2ef0*/  SHF.R.S32.HI R82, RZ, 0x2, R49 ;  /* 0x00000002ff527819 */ /* 0x000fe20000011431 */
[----:B------:R-:W-:Y:S01]  /*2f00*/  IMAD R85, R48, 0x1c, R41 ;  /* 0x0000001c30557824 */ /* 0x000fe200078e0229 */
[----:B------:R-:W-:Y:S01]  /*2f10*/  SHF.R.S32.HI R66, RZ, 0x2, R66 ;  /* 0x00000002ff427819 */ /* 0x000fe20000011442 */
[----:B------:R-:W-:Y:S01]  /*2f20*/  IMAD R83, R50, 0x1c, R83 ;  /* 0x0000001c32537824 */ /* 0x000fe200078e0253 */
[----:B------:R-:W-:Y:S01]  /*2f30*/  SHF.R.S32.HI R38, RZ, 0x2, R38 ;  /* 0x00000002ff267819 */ /* 0x000fe20000011426 */
[----:B------:R-:W-:Y:S01]  /*2f40*/  IMAD R82, R82, 0x1c, R35 ;  /* 0x0000001c52527824 */ /* 0x000fe200078e0223 */
[----:B------:R-:W-:Y:S01]  /*2f50*/  PLOP3.LUT P6, PT, P6, P1, PT, 0xa8, 0x0 ;  /* 0x000000000000781c */ /* 0x000fe200037c3570 */
[----:B------:R-:W-:Y:S01]  /*2f60*/  IMAD R73, R66, 0x1c, R73 ;  /* 0x0000001c42497824 */ /* 0x000fe200078e0249 */
[----:B------:R-:W-:Y:S01]  /*2f70*/  P2R R115, PR, RZ, 0x4 ;  /* 0x00000004ff737803 */ /* 0x000fe20000000000 */
[----:B------:R-:W-:Y:S01]  /*2f80*/  IMAD R9, R38, 0x1c, R9 ;  /* 0x0000001c26097824 */ /* 0x000fe200078e0209 */
[----:B------:R-:W-:-:S02]  /*2f90*/  ISETP.NE.AND P2, PT, R23, RZ, PT ;  /* 0x000000ff1700720c */ /* 0x000fc40003f45270 */
[----:B------:R-:W-:Y:S02]  /*2fa0*/  ISETP.LT.OR P4, PT, R58, 0x4, P4 ;  /* 0x000000043a00780c */ /* 0x000fe40002781670 */
[----:B------:R-:W-:Y:S02]  /*2fb0*/  MOV R34, RZ ;  /* 0x000000ff00227202 */ /* 0x000fe40000000f00 */
[----:B------:R-:W-:Y:S02]  /*2fc0*/  MOV R55, RZ ;  /* 0x000000ff00377202 */ /* 0x000fe40000000f00 */
[----:B------:R-:W-:Y:S02]  /*2fd0*/  MOV R44, RZ ;  /* 0x000000ff002c7202 */ /* 0x000fe40000000f00 */
[----:B------:R-:W-:Y:S02]  /*2fe0*/  MOV R54, RZ ;  /* 0x000000ff00367202 */ /* 0x000fe40000000f00 */
[----:B------:R-:W-:-:S02]  /*2ff0*/  MOV R40, RZ ;  /* 0x000000ff00287202 */ /* 0x000fc40000000f00 */
[----:B------:R-:W-:Y:S02]  /*3000*/  P2R R125, PR, RZ, 0x40 ;  /* 0x00000040ff7d7803 */ /* 0x000fe40000000000 */
[----:B------:R-:W-:Y:S02]  /*3010*/  MOV R36, RZ ;  /* 0x000000ff00247202 */ /* 0x000fe40000000f00 */
[----:B0-----:R-:W-:-:S02]  /*3020*/  MOV R17, RZ ;  /* 0x000000ff00117202 */ /* 0x001fc40000000f00 */
.L_x_7:
[----:B------:R-:W2:Y:S01]  /*3030*/  LDL R64, [R1+0xc] ;  /* 0x00000c0001407983 */ /* 0x000ea20000100800 */
[----:B------:R-:W-:Y:S01]  /*3040*/  ISETP.NE.AND P6, PT, R12, RZ, PT ;  /* 0x000000ff0c00720c */ /* 0x000fe20003fc5270 */
[----:B------:R-:W-:Y:S01]  /*3050*/  CS2R R20, SRZ ;  /* 0x0000000000147805 */ /* 0x000fe2000001ff00 */
[----:B------:R-:W-:Y:S01]  /*3060*/  MOV R15, RZ ;  /* 0x000000ff000f7202 */ /* 0x000fe20000000f00 */
[----:B------:R-:W3:Y:S01]  /*3070*/  LDL R111, [R1+0x8] ;  /* 0x00000800016f7983 */ /* 0x000ee20000100800 */
[----:B------:R-:W-:Y:S02]  /*3080*/  ISETP.GT.U32.OR P6, PT, R11, 0x1c, !P6 ;  /* 0x0000001c0b00780c */ /* 0x000fe400077c4470 */
[----:B------:R-:W-:Y:S01]  /*3090*/  MOV R16, RZ ;  /* 0x000000ff00107202 */ /* 0x000fe20000000f00 */
[----:B------:R-:W4:Y:S01]  /*30a0*/  LDL R118, [R1] ;  /* 0x0000000001767983 */ /* 0x000f220000100800 */
[----:B------:R-:W-:-:S02]  /*30b0*/  MOV R18, RZ ;  /* 0x000000ff00127202 */ /* 0x000fc40000000f00 */
[----:B------:R-:W-:Y:S01]  /*30c0*/  P2R R58, PR, RZ, 0x8 ;  /* 0x00000008ff3a7803 */ /* 0x000fe20000000000 */
[----:B------:R-:W5:Y:S01]  /*30d0*/  LDL R113, [R1+0x4] ;  /* 0x0000040001717983 */ /* 0x000f620000100800 */
[----:B------:R-:W-:Y:S02]  /*30e0*/  ISETP.NE.AND P3, PT, R106, RZ, PT ;  /* 0x000000ff6a00720c */ /* 0x000fe40003f65270 */
[----:B------:R-:W-:Y:S02]  /*30f0*/  P2R R46, PR, RZ, 0x20 ;  /* 0x00000020ff2e7803 */ /* 0x000fe40000000000 */
[----:B------:R-:W-:Y:S01]  /*3100*/  P2R R59, PR, RZ, 0x10 ;  /* 0x00000010ff3b7803 */ /* 0x000fe20000000000 */
[C---:B------:R-:W-:Y:S01]  /*3110*/  @!P6 IMAD R22, R17.reuse, 0x3100, R104 ;  /* 0x000031001116e824 */ /* 0x040fe200078e0268 */
[----:B------:R-:W-:Y:S01]  /*3120*/  @!P6 MOV R23, 0x4 ;  /* 0x000000040017e802 */ /* 0x000fe20000000f00 */
[C---:B------:R-:W-:Y:S01]  /*3130*/  @!P6 IMAD R24, R17.reuse, 0x3100, R90 ;  /* 0x000031001118e824 */ /* 0x040fe200078e025a */
[----:B------:R-:W-:Y:S01]  /*3140*/  @!P6 MOV R25, 0x4 ;  /* 0x000000040019e802 */ /* 0x000fe20000000f00 */
[C---:B------:R-:W-:Y:S01]  /*3150*/  @!P6 IMAD R26, R17.reuse, 0x3100, R86 ;  /* 0x00003100111ae824 */ /* 0x040fe200078e0256 */
[----:B------:R-:W-:Y:S01]  /*3160*/  @!P6 MOV R27, 0x4 ;  /* 0x00000004001be802 */ /* 0x000fe20000000f00 */
[C---:B------:R-:W-:Y:S01]  /*3170*/  @!P6 IMAD R28, R17.reuse, 0x3100, R80 ;  /* 0x00003100111ce824 */ /* 0x040fe200078e0250 */
[----:B------:R-:W-:Y:S01]  /*3180*/  @!P6 MOV R29, 0x4 ;  /* 0x00000004001de802 */ /* 0x000fe20000000f00 */
[----:B------:R-:W-:Y:S01]  /*3190*/  @!P6 IMAD R30, R17, 0x3100, R68 ;  /* 0x00003100111ee824 */ /* 0x000fe200078e0244 */
[----:B------:R-:W-:Y:S01]  /*31a0*/  @!P6 MOV R31, 0x4 ;  /* 0x00000004001fe802 */ /* 0x000fe20000000f00 */
[----:B------:R-:W-:Y:S01]  /*31b0*/  @!P6 IMAD.WIDE R22, R22, R23, c[0x0][0x160] ;  /* 0x000058001616e625 */ /* 0x000fe200078e0217 */
[----:B------:R-:W-:-:S03]  /*31c0*/  P2R R50, PR, RZ, 0x4 ;  /* 0x00000004ff327803 */ /* 0x000fc60000000000 */
[----:B------:R-:W-:Y:S01]  /*31d0*/  @!P6 IMAD.WIDE R24, R24, R25, c[0x0][0x160] ;  /* 0x000058001818e625 */ /* 0x000fe200078e0219 */
[----:B------:R0:W4:Y:S03]  /*31e0*/  @!P6 LDG.E.CONSTANT R15, [R22.64] ;  /* 0x00000004160fe981 */ /* 0x000126000c1e9900 */
[----:B------:R-:W-:Y:S01]  /*31f0*/  @!P6 IMAD.WIDE R26, R26, R27, c[0x0][0x160] ;  /* 0x000058001a1ae625 */ /* 0x000fe200078e021b */
[----:B------:R1:W4:Y:S03]  /*3200*/  @!P6 LDG.E.CONSTANT R16, [R24.64] ;  /* 0x000000041810e981 */ /* 0x000326000c1e9900 */
[----:B------:R-:W-:Y:S01]  /*3210*/  @!P6 IMAD.WIDE R28, R28, R29, c[0x0][0x160] ;  /* 0x000058001c1ce625 */ /* 0x000fe200078e021d */
[----:B------:R0:W4:Y:S03]  /*3220*/  @!P6 LDG.E.CONSTANT R18, [R26.64] ;  /* 0x000000041a12e981 */ /* 0x000126000c1e9900 */
[----:B------:R-:W-:Y:S01]  /*3230*/  @!P6 IMAD.WIDE R30, R30, R31, c[0x0][0x160] ;  /* 0x000058001e1ee625 */ /* 0x000fe200078e021f */
[----:B------:R0:W4:Y:S04]  /*3240*/  @!P6 LDG.E.CONSTANT R20, [R28.64] ;  /* 0x000000041c14e981 */ /* 0x000128000c1e9900 */
[----:B------:R1:W4:Y:S01]  /*3250*/  @!P6 LDG.E.CONSTANT R21, [R30.64] ;  /* 0x000000041e15e981 */ /* 0x000322000c1e9900 */
[----:B------:R-:W-:-:S03]  /*3260*/  ISETP.GT.OR P6, PT, R0, 0xbb, !P3 ;  /* 0x000000bb0000780c */ /* 0x000fc60005fc4670 */
[----:B------:R-:W1:Y:S01]  /*3270*/  S2R R37, SR_CTAID.X ;  /* 0x0000000000257919 */ /* 0x000e620000002500 */
[----:B------:R-:W-:Y:S02]  /*3280*/  ISETP.GT.U32.OR P6, PT, R13, 0x1c, P6 ;  /* 0x0000001c0d00780c */ /* 0x000fe400037c4470 */
[----:B0-----:R-:W-:Y:S02]  /*3290*/  MOV R22, RZ ;  /* 0x000000ff00167202 */ /* 0x001fe40000000f00 */
[----:B------:R-:W-:Y:S02]  /*32a0*/  LOP3.LUT R42, R0, 0xf, RZ, 0xc0, !PT ;  /* 0x0000000f002a7812 */ /* 0x000fe400078ec0ff */
[----:B------:R-:W-:Y:S01]  /*32b0*/  SHF.R.S32.HI R41, RZ, 0x4, R0 ;  /* 0x00000004ff297819 */ /* 0x000fe20000011400 */
[C---:B------:R-:W-:Y:S01]  /*32c0*/  @!P1 IMAD R92, R17.reuse, 0x3100, R96 ;  /* 0x00003100115c9824 */ /* 0x040fe200078e0260 */
[----:B------:R-:W-:Y:S02]  /*32d0*/  @!P1 MOV R99, 0x4 ;  /* 0x0000000400639802 */ /* 0x000fe40000000f00 */
[----:B------:R-:W-:Y:S01]  /*32e0*/  MOV R45, RZ ;  /* 0x000000ff002d7202 */ /* 0x000fe20000000f00 */
[----:B------:R-:W-:Y:S01]  /*32f0*/  CS2R R62, SRZ ;  /* 0x00000000003e7805 */ /* 0x000fe2000001ff00 */
[----:B------:R-:W-:Y:S01]  /*3300*/  @!P1 MOV R103, 0x4 ;  /* 0x0000000400679802 */ /* 0x000fe20000000f00 */
[----:B------:R-:W-:Y:S01]  /*3310*/  @!P6 IMAD R35, R17, 0x3100, R82 ;  /* 0x000031001123e824 */ /* 0x000fe200078e0252 */
[----:B------:R-:W-:Y:S01]  /*3320*/  @!P6 MOV R38, 0x4 ;  /* 0x000000040026e802 */ /* 0x000fe20000000f00 */
[----:B------:R-:W-:Y:S06]  /*3330*/  BAR.SYNC 0x0 ;  /* 0x0000000000007b1d */ /* 0x000fec0000000000 */
[----:B-1----:R-:W-:-:S05]  /*3340*/  @!P6 IMAD.WIDE R24, R35, R38, c[0x0][0x160] ;  /* 0x000058002318e625 */ /* 0x002fca00078e0226 */
[----:B------:R0:W5:Y:S01]  /*3350*/  @!P6 LDG.E.CONSTANT R22, [R24.64] ;  /* 0x000000041816e981 */ /* 0x000162000c1e9900 */
[----:B------:R-:W-:Y:S01]  /*3360*/  ISETP.LT.OR P6, PT, R0, 0x10, P0 ;  /* 0x000000100000780c */ /* 0x000fe200007c1670 */
[----:B------:R-:W-:Y:S01]  /*3370*/  IMAD R41, R41, 0x1c, R42 ;  /* 0x0000001c29297824 */ /* 0x000fe200078e022a */
[----:B------:R-:W-:-:S11]  /*3380*/  LOP3.LUT R37, R37, 0x1, RZ, 0xc0, !PT ;  /* 0x0000000125257812 */ /* 0x000fd600078ec0ff */
[----:B------:R-:W-:Y:S02]  /*3390*/  @!P6 IADD3 R23, R41, -0x1d, RZ ;  /* 0xffffffe32917e810 */ /* 0x000fe40007ffe0ff */
[----:B------:R-:W-:-:S03]  /*33a0*/  @!P6 MOV R27, 0x4 ;  /* 0x00000004001be802 */ /* 0x000fc60000000f00 */
[----:B------:R-:W-:Y:S01]  /*33b0*/  @!P6 IMAD R26, R37, 0xe, R23 ;  /* 0x0000000e251ae824 */ /* 0x000fe200078e0217 */
[----:B------:R-:W-:-:S03]  /*33c0*/  MOV R23, RZ ;  /* 0x000000ff00177202 */ /* 0x000fc60000000f00 */
[----:B------:R-:W-:-:S04]  /*33d0*/  @!P6 IMAD R26, R17, 0x3100, R26 ;  /* 0x00003100111ae824 */ /* 0x000fc800078e021a */
[----:B0-----:R-:W-:-:S05]  /*33e0*/  @!P6 IMAD.WIDE R24, R26, R27, c[0x0][0x160] ;  /* 0x000058001a18e625 */ /* 0x001fca00078e021b */
[----:B------:R0:W5:Y:S01]  /*33f0*/  @!P6 LDG.E.CONSTANT R23, [R24.64] ;  /* 0x000000041817e981 */ /* 0x000162000c1e9900 */
[----:B------:R-:W-:Y:S02]  /*3400*/  ISETP.GT.U32.OR P6, PT, R13, 0x1c, !P3 ;  /* 0x0000001c0d00780c */ /* 0x000fe40005fc4470 */
[----:B------:R-:W-:-:S04]  /*3410*/  IADD3 R41, R0, 0x4, RZ ;  /* 0x0000000400297810 */ /* 0x000fc80007ffe0ff */
[----:B------:R-:W-:Y:S02]  /*3420*/  LOP3.LUT R41, R41, 0xf, RZ, 0xc0, !PT ;  /* 0x0000000f29297812 */ /* 0x000fe400078ec0ff */
[----:B------:R-:W-:-:S05]  /*3430*/  ISETP.NE.AND P5, PT, R117, RZ, PT ;  /* 0x000000ff7500720c */ /* 0x000fca0003fa5270 */
[----:B------:R-:W-:Y:S01]  /*3440*/  @!P6 MOV R30, 0x4 ;  /* 0x00000004001ee802 */ /* 0x000fe20000000f00 */
[----:B------:R-:W-:Y:S01]  /*3450*/  @!P6 IMAD R26, R37, 0xe, R41 ;  /* 0x0000000e251ae824 */ /* 0x000fe200078e0229 */
[----:B------:R-:W-:Y:S01]  /*3460*/  @!P6 IADD3 R28, R0, 0xc4, RZ ;  /* 0x000000c4001ce810 */ /* 0x000fe20007ffe0ff */
[----:B------:R-:W-:Y:S01]  /*3470*/  @!P6 IMAD R27, R17, 0x3100, R98 ;  /* 0x00003100111be824 */ /* 0x000fe200078e0262 */
[----:B------:R-:W-:Y:S02]  /*3480*/  P2R R65, PR, RZ, 0x20 ;  /* 0x00000020ff417803 */ /* 0x000fe40000000000 */
[----:B------:R-:W-:Y:S01]  /*3490*/  ISETP.NE.AND P5, PT, R125, RZ, PT ;  /* 0x000000ff7d00720c */ /* 0x000fe20003fa5270 */
[----:B0-----:R-:W-:Y:S01]  /*34a0*/  @!P6 IMAD.WIDE R24, R27, R30, c[0x0][0x160] ;  /* 0x000058001b18e625 */ /* 0x001fe200078e021e */
[----:B------:R-:W-:Y:S02]  /*34b0*/  @!P6 IADD3 R26, R26, -0x1d, RZ ;  /* 0xffffffe31a1ae810 */ /* 0x000fe40007ffe0ff */
[----:B------:R-:W-:-:S02]  /*34c0*/  @!P6 SHF.R.S32.HI R27, RZ, 0x4, R28 ;  /* 0x00000004ff1be819 */ /* 0x000fc4000001141c */
[----:B------:R-:W-:Y:S02]  /*34d0*/  MOV R35, RZ ;  /* 0x000000ff00237202 */ /* 0x000fe40000000f00 */
[----:B------:R-:W-:Y:S01]  /*34e0*/  @!P6 MOV R48, 0x4 ;  /* 0x000000040030e802 */ /* 0x000fe20000000f00 */
[----:B------:R-:W-:Y:S02]  /*34f0*/  @!P6 IMAD R26, R27, 0x1c, R26 ;  /* 0x0000001c1b1ae824 */ /* 0x000fe400078e021a */
[C---:B------:R-:W-:Y:S01]  /*3500*/  @!P6 IMAD R27, R17.reuse, 0x3100, R88 ;  /* 0x00003100111be824 */ /* 0x040fe200078e0258 */
[----:B------:R-:W-:Y:S01]  /*3510*/  @!P6 MOV R31, 0x4 ;  /* 0x00000004001fe802 */ /* 0x000fe20000000f00 */
[----:B------:R0:W5:Y:S01]  /*3520*/  @!P6 LDG.E.CONSTANT R35, [R24.64] ;  /* 0x000000041823e981 */ /* 0x000162000c1e9900 */
[----:B------:R-:W-:Y:S01]  /*3530*/  MOV R38, RZ ;  /* 0x000000ff00267202 */ /* 0x000fe20000000f00 */
[C---:B------:R-:W-:Y:S01]  /*3540*/  @!P6 IMAD R28, R17.reuse, 0x3100, R78 ;  /* 0x00003100111ce824 */ /* 0x040fe200078e024e */
[----:B------:R-:W-:Y:S01]  /*3550*/  @!P6 MOV R60, 0x4 ;  /* 0x00000004003ce802 */ /* 0x000fe20000000f00 */
[C---:B------:R-:W-:Y:S01]  /*3560*/  @!P6 IMAD R29, R17.reuse, 0x3100, R70 ;  /* 0x00003100111de824 */ /* 0x040fe200078e0246 */
[----:B------:R-:W-:Y:S01]  /*3570*/  @!P6 MOV R61, 0x4 ;  /* 0x00000004003de802 */ /* 0x000fe20000000f00 */
[C---:B------:R-:W-:Y:S01]  /*3580*/  @!P6 IMAD R30, R17.reuse, 0x3100, R8 ;  /* 0x00003100111ee824 */ /* 0x040fe200078e0208 */
[----:B------:R-:W-:Y:S01]  /*3590*/  @!P5 MOV R93, 0x4 ;  /* 0x00000004005dd802 */ /* 0x000fe20000000f00 */
[----:B------:R-:W-:-:S02]  /*35a0*/  @!P5 IMAD R66, R17, 0x3100, R105 ;  /* 0x000031001142d824 */ /* 0x000fc400078e0269 */
[----:B0-----:R-:W-:-:S04]  /*35b0*/  @!P6 IMAD.WIDE R24, R27, R48, c[0x0][0x160] ;  /* 0x000058001b18e625 */ /* 0x001fc800078e0230 */
[----:B------:R-:W-:Y:S01]  /*35c0*/  @!P6 IMAD R48, R17, 0x3100, R26 ;  /* 0x000031001130e824 */ /* 0x000fe200078e021a */
[----:B------:R0:W5:Y:S01]  /*35d0*/  @!P6 LDG.E.CONSTANT R38, [R24.64] ;  /* 0x000000041826e981 */ /* 0x000162000c1e9900 */
[----:B------:R-:W-:-:S04]  /*35e0*/  @!P6 IMAD.WIDE R26, R28, R31, c[0x0][0x160] ;  /* 0x000058001c1ae625 */ /* 0x000fc800078e021f */
[----:B------:R-:W-:-:S04]  /*35f0*/  @!P6 IMAD.WIDE R28, R29, R60, c[0x0][0x160] ;  /* 0x000058001d1ce625 */ /* 0x000fc800078e023c */
[----:B------:R-:W-:Y:S02]  /*3600*/  @!P6 IMAD.WIDE R30, R30, R61, c[0x0][0x160] ;  /* 0x000058001e1ee625 */ /* 0x000fe400078e023d */
[----:B------:R-:W-:Y:S02]  /*3610*/  CS2R R60, SRZ ;  /* 0x00000000003c7805 */ /* 0x000fe4000001ff00 */
[----:B0-----:R-:W-:Y:S01]  /*3620*/  @!P5 IMAD.WIDE R24, R66, R93, c[0x0][0x160] ;  /* 0x000058004218d625 */ /* 0x001fe200078e025d */
[----:B------:R-:W-:Y:S01]  /*3630*/  @!P6 MOV R49, 0x4 ;  /* 0x000000040031e802 */ /* 0x000fe20000000f00 */
[----:B------:R0:W5:Y:S04]  /*3640*/  @!P6 LDG.E.CONSTANT R45, [R30.64] ;  /* 0x000000041e2de981 */ /* 0x000168000c1e9900 */
[----:B------:R1:W5:Y:S01]  /*3650*/  @!P5 LDG.E.CONSTANT R60, [R24.64] ;  /* 0x00000004183cd981 */ /* 0x000362000c1e9900 */
[----:B------:R-:W-:-:S02]  /*3660*/  ISETP.NE.AND P5, PT, R65, RZ, PT ;  /* 0x000000ff4100720c */ /* 0x000fc40003fa5270 */
[----:B------:R-:W-:Y:S01]  /*3670*/  MOV R42, RZ ;  /* 0x000000ff002a7202 */ /* 0x000fe20000000f00 */
[----:B------:R-:W-:Y:S01]  /*3680*/  @!P6 IMAD.WIDE R48, R48, R49, c[0x0][0x160] ;  /* 0x000058003030e625 */ /* 0x000fe200078e0231 */
[----:B------:R-:W-:Y:S02]  /*3690*/  MOV R37, RZ ;  /* 0x000000ff00257202 */ /* 0x000fe40000000f00 */
[----:B------:R-:W-:Y:S02]  /*36a0*/  MOV R41, RZ ;  /* 0x000000ff00297202 */ /* 0x000fe40000000f00 */
[----:B------:R-:W-:Y:S01]  /*36b0*/  ISETP.NE.AND P3, PT, R123, RZ, PT ;  /* 0x000000ff7b00720c */ /* 0x000fe20003f65270 */
[----:B------:R0:W5:Y:S04]  /*36c0*/  @!P6 LDG.E.CONSTANT R42, [R28.64] ;  /* 0x000000041c2ae981 */ /* 0x000168000c1e9900 */
[----:B------:R-:W-:Y:S01]  /*36d0*/  @!P5 MOV R102, 0x4 ;  /* 0x000000040066d802 */ /* 0x000fe20000000f00 */
[----:B------:R1:W5:Y:S01]  /*36e0*/  @!P6 LDG.E.CONSTANT R41, [R26.64] ;  /* 0x000000041a29e981 */ /* 0x000362000c1e9900 */
[----:B------:R-:W-:-:S03]  /*36f0*/  MOV R65, RZ ;  /* 0x000000ff00417202 */ /* 0x000fc60000000f00 */
[----:B------:R1:W5:Y:S01]  /*3700*/  @!P6 LDG.E.CONSTANT R37, [R48.64] ;  /* 0x000000043025e981 */ /* 0x000362000c1e9900 */
[----:B0-----:R-:W-:Y:S01]  /*3710*/  @!P1 IMAD.WIDE R28, R92, R99, c[0x0][0x160] ;  /* 0x000058005c1c9625 */ /* 0x001fe200078e0263 */
[----:B------:R-:W-:-:S03]  /*3720*/  ISETP.NE.AND P6, PT, R124, RZ, PT ;  /* 0x000000ff7c00720c */ /* 0x000fc60003fc5270 */
[C---:B------:R-:W-:Y:S01]  /*3730*/  @!P5 IMAD R99, R17.reuse, 0x3100, R94 ;  /* 0x000031001163d824 */ /* 0x040fe200078e025e */
[----:B------:R-:W-:Y:S01]  /*3740*/  ISETP.NE.AND P4, PT, R116, RZ, PT ;  /* 0x000000ff7400720c */ /* 0x000fe20003f85270 */
[----:B------:R-:W-:Y:S01]  /*3750*/  @!P3 IMAD R30, R17, 0x3100, R95 ;  /* 0x00003100111eb824 */ /* 0x000fe200078e025f */
[----:B------:R-:W-:Y:S02]  /*3760*/  @!P3 MOV R31, 0x4 ;  /* 0x00000004001fb802 */ /* 0x000fe40000000f00 */
[----:B-1----:R-:W-:Y:S01]  /*3770*/  @!P0 MOV R49, 0x4 ;  /* 0x0000000400318802 */ /* 0x002fe20000000f00 */
[----:B------:R-:W-:Y:S01]  /*3780*/  @!P5 IMAD.WIDE R24, R99, R102, c[0x0][0x160] ;  /* 0x000058006318d625 */ /* 0x000fe200078e0266 */
[----:B------:R-:W-:Y:S01]  /*3790*/  ISETP.NE.AND P2, PT, R115, RZ, PT ;  /* 0x000000ff7300720c */ /* 0x000fe20003f45270 */
[----:B------:R0:W5:Y:S04]  /*37a0*/  @!P1 LDG.E.CONSTANT R62, [R28.64] ;  /* 0x000000041c3e9981 */ /* 0x000168000c1e9900 */
[----:B------:R1:W5:Y:S01]  /*37b0*/  @!P5 LDG.E.CONSTANT R65, [R24.64] ;  /* 0x000000041841d981 */ /* 0x000362000c1e9900 */
[----:B------:R-:W-:Y:S01]  /*37c0*/  ISETP.NE.AND P5, PT, R108, RZ, PT ;  /* 0x000000ff6c00720c */ /* 0x000fe20003fa5270 */
[----:B------:R-:W-:Y:S01]  /*37d0*/  @!P3 IMAD.WIDE R30, R30, R31, c[0x0][0x160] ;  /* 0x000058001e1eb625 */ /* 0x000fe200078e021f */
[----:B------:R-:W-:-:S02]  /*37e0*/  @!P6 MOV R100, 0x4 ;  /* 0x000000040064e802 */ /* 0x000fc40000000f00 */
[----:B------:R-:W-:Y:S01]  /*37f0*/  @!P4 MOV R112, 0x4 ;  /* 0x000000040070c802 */ /* 0x000fe20000000f00 */
[C---:B------:R-:W-:Y:S01]  /*3800*/  @!P6 IMAD R67, R17.reuse, 0x3100, R97 ;  /* 0x000031001143e824 */ /* 0x040fe200078e0261 */
[----:B------:R1:W5:Y:S01]  /*3810*/  @!P3 LDG.E.CONSTANT R63, [R30.64] ;  /* 0x000000041e3fb981 */ /* 0x000362000c1e9900 */
[----:B------:R-:W-:Y:S01]  /*3820*/  @!P4 IMAD R101, R17, 0x3100, R89 ;  /* 0x000031001165c824 */ /* 0x000fe200078e0259 */
[----:B------:R-:W-:Y:S01]  /*3830*/  ISETP.NE.AND P3, PT, R110, RZ, PT ;  /* 0x000000ff6e00720c */ /* 0x000fe20003f65270 */
[----:B------:R-:W-:Y:S02]  /*3840*/  @!P6 IMAD.WIDE R26, R67, R100, c[0x0][0x160] ;  /* 0x00005800431ae625 */ /* 0x000fe400078e0264 */
[----:B------:R-:W-:Y:S02]  /*3850*/  CS2R R66, SRZ ;  /* 0x0000000000427805 */ /* 0x000fe4000001ff00 */
[----:B0-----:R-:W-:Y:S01]  /*3860*/  @!P4 IMAD.WIDE R28, R101, R112, c[0x0][0x160] ;  /* 0x00005800651cc625 */ /* 0x001fe200078e0270 */
[----:B------:R-:W-:Y:S01]  /*3870*/  CS2R R92, SRZ ;  /* 0x00000000005c7805 */ /* 0x000fe2000001ff00 */
[----:B------:R-:W-:Y:S01]  /*3880*/  MOV R99, RZ ;  /* 0x000000ff00637202 */ /* 0x000fe20000000f00 */
[----:B------:R0:W5:Y:S01]  /*3890*/  @!P6 LDG.E.CONSTANT R61, [R26.64] ;  /* 0x000000041a3de981 */ /* 0x000162000c1e9900 */
[----:B-1----:R-:W-:Y:S01]  /*38a0*/  @!P2 MOV R31, 0x4 ;  /* 0x00000004001fa802 */ /* 0x002fe20000000f00 */
[----:B------:R-:W-:-:S02]  /*38b0*/  @!P2 IMAD R30, R17, 0x3100, R87 ;  /* 0x00003100111ea824 */ /* 0x000fc400078e0257 */
[----:B------:R1:W5:Y:S01]  /*38c0*/  @!P4 LDG.E.CONSTANT R67, [R28.64] ;  /* 0x000000041c43c981 */ /* 0x000362000c1e9900 */
[----:B------:R-:W-:Y:S01]  /*38d0*/  ISETP.NE.AND P4, PT, R109, RZ, PT ;  /* 0x000000ff6d00720c */ /* 0x000fe20003f85270 */
[----:B------:R-:W-:Y:S02]  /*38e0*/  @!P1 IMAD R100, R17, 0x3100, R91 ;  /* 0x0000310011649824 */ /* 0x000fe400078e025b */
[----:B------:R-:W-:-:S04]  /*38f0*/  @!P2 IMAD.WIDE R30, R30, R31, c[0x0][0x160] ;  /* 0x000058001e1ea625 */ /* 0x000fc800078e021f */
[----:B0-----:R-:W-:Y:S01]  /*3900*/  @!P1 IMAD.WIDE R26, R100, R103, c[0x0][0x160] ;  /* 0x00005800641a9625 */ /* 0x001fe200078e0267 */
[----:B------:R0:W5:Y:S01]  /*3910*/  @!P2 LDG.E.CONSTANT R92, [R30.64] ;  /* 0x000000041e5ca981 */ /* 0x000162000c1e9900 */
[----:B-1----:R-:W-:Y:S02]  /*3920*/  @!P3 MOV R29, 0x4 ;  /* 0x00000004001db802 */ /* 0x002fe40000000f00 */
[----:B------:R-:W-:Y:S01]  /*3930*/  @!P3 IMAD R28, R17, 0x3100, R83 ;  /* 0x00003100111cb824 */ /* 0x000fe200078e0253 */
[----:B------:R-:W-:Y:S01]  /*3940*/  CS2R R100, SRZ ;  /* 0x0000000000647805 */ /* 0x000fe2000001ff00 */
[----:B------:R-:W-:Y:S01]  /*3950*/  ISETP.NE.AND P2, PT, R107, RZ, PT ;  /* 0x000000ff6b00720c */ /* 0x000fe20003f45270 */
[----:B------:R1:W5:Y:S01]  /*3960*/  @!P1 LDG.E.CONSTANT R66, [R26.64] ;  /* 0x000000041a429981 */ /* 0x000362000c1e9900 */
[----:B------:R-:W-:Y:S01]  /*3970*/  @!P3 IMAD.WIDE R28, R28, R29, c[0x0][0x160] ;  /* 0x000058001c1cb625 */ /* 0x000fe200078e021d */
[----:B------:R-:W-:-:S04]  /*3980*/  CS2R R102, SRZ ;  /* 0x0000000000667805 */ /* 0x000fc8000001ff00 */
[----:B------:R0:W5:Y:S01]  /*3990*/  @!P3 LDG.E.CONSTANT R101, [R28.64] ;  /* 0x000000041c65b981 */ /* 0x000162000c1e9900 */
[----:B-1----:R-:W-:Y:S01]  /*39a0*/  @!P1 MOV R27, 0x4 ;  /* 0x00000004001b9802 */ /* 0x002fe20000000f00 */
[----:B--2---:R-:W-:Y:S01]  /*39b0*/  @!P0 IMAD R48, R17, 0x3100, R64 ;  /* 0x0000310011308824 */ /* 0x004fe200078e0240 */
[----:B------:R-:W-:-:S03]  /*39c0*/  MOV R64, RZ ;  /* 0x000000ff00407202 */ /* 0x000fc60000000f00 */
[----:B------:R-:W-:-:S05]  /*39d0*/  @!P0 IMAD.WIDE R48, R48, R49, c[0x0][0x160] ;  /* 0x0000580030308625 */ /* 0x000fca00078e0231 */
[----:B------:R3:W2:Y:S02]  /*39e0*/  @!P0 LDG.E.CONSTANT R64, [R48.64] ;  /* 0x0000000430408981 */ /* 0x0006a4000c1e9900 */
[----:B---3--:R-:W-:Y:S01]  /*39f0*/  @!P0 IMAD R48, R17, 0x3100, R111 ;  /* 0x0000310011308824 */ /* 0x008fe200078e026f */
[----:B------:R-:W-:Y:S02]  /*3a00*/  P2R R111, PR, RZ, 0x20 ;  /* 0x00000020ff6f7803 */ /* 0x000fe40000000000 */
[----:B------:R-:W-:Y:S02]  /*3a10*/  ISETP.NE.AND P5, PT, R114, RZ, PT ;  /* 0x000000ff7200720c */ /* 0x000fe40003fa5270 */
[----:B------:R-:W-:-:S11]  /*3a20*/  @!P0 MOV R49, 0x4 ;  /* 0x0000000400318802 */ /* 0x000fd60000000f00 */
[----:B------:R-:W-:Y:S01]  /*3a30*/  @!P5 MOV R25, 0x4 ;  /* 0x000000040019d802 */ /* 0x000fe20000000f00 */
[----:B------:R-:W-:Y:S02]  /*3a40*/  @!P5 IMAD R24, R17, 0x3100, R85 ;  /* 0x000031001118d824 */ /* 0x000fe400078e0255 */
[----:B------:R-:W-:-:S04]  /*3a50*/  @!P0 IMAD.WIDE R48, R48, R49, c[0x0][0x160] ;  /* 0x0000580030308625 */ /* 0x000fc800078e0231 */
[----:B------:R-:W-:Y:S01]  /*3a60*/  @!P5 IMAD.WIDE R24, R24, R25, c[0x0][0x160] ;  /* 0x000058001818d625 */ /* 0x000fe200078e0219 */
[----:B------:R1:W3:Y:S04]  /*3a70*/  @!P0 LDG.E.CONSTANT R93, [R48.64] ;  /* 0x00000004305d8981 */ /* 0x0002e8000c1e9900 */
[----:B------:R0:W3:Y:S01]  /*3a80*/  @!P5 LDG.E.CONSTANT R99, [R24.64] ;  /* 0x000000041863d981 */ /* 0x0000e2000c1e9900 */
[----:B------:R-:W-:Y:S01]  /*3a90*/  ISETP.NE.AND P5, PT, R111, RZ, PT ;  /* 0x000000ff6f00720c */ /* 0x000fe20003fa5270 */
[C---:B------:R-:W-:Y:S01]  /*3aa0*/  @!P1 IMAD R26, R17.reuse, 0x3100, R84 ;  /* 0x00003100111a9824 */ /* 0x040fe200078e0254 */
[----:B-1----:R-:W-:Y:S01]  /*3ab0*/  @!P4 MOV R49, 0x4 ;  /* 0x000000040031c802 */ /* 0x002fe20000000f00 */
[----:B------:R-:W-:Y:S01]  /*3ac0*/  @!P4 IMAD R48, R17, 0x3100, R81 ;  /* 0x000031001130c824 */ /* 0x000fe200078e0251 */
[----:B----4-:R-:W-:Y:S01]  /*3ad0*/  ISETP.NE.AND P6, PT, R118, RZ, PT ;  /* 0x000000ff7600720c */ /* 0x010fe20003fc5270 */
[----:B------:R-:W-:Y:S01]  /*3ae0*/  @!P1 IMAD.WIDE R26, R26, R27, c[0x0][0x160] ;  /* 0x000058001a1a9625 */ /* 0x000fe200078e021b */
[----:B------:R-:W-:-:S03]  /*3af0*/  ISETP.NE.AND P3, PT, R58, RZ, PT ;  /* 0x000000ff3a00720c */ /* 0x000fc60003f65270 */
[----:B------:R-:W-:Y:S01]  /*3b00*/  @!P4 IMAD.WIDE R48, R48, R49, c[0x0][0x160] ;  /* 0x000058003030c625 */ /* 0x000fe200078e0231 */
[----:B------:R1:W4:Y:S03]  /*3b10*/  @!P1 LDG.E.CONSTANT R100, [R26.64] ;  /* 0x000000041a649981 */ /* 0x000326000c1e9900 */
[----:B0-----:R-:W-:Y:S01]  /*3b20*/  @!P5 MOV R25, 0x4 ;  /* 0x000000040019d802 */ /* 0x001fe20000000f00 */
[----:B------:R0:W4:Y:S01]  /*3b30*/  @!P4 LDG.E.CONSTANT R103, [R48.64] ;  /* 0x000000043067c981 */ /* 0x000122000c1e9900 */
[----:B------:R-:W-:Y:S01]  /*3b40*/  ISETP.NE.AND P4, PT, R59, RZ, PT ;  /* 0x000000ff3b00720c */ /* 0x000fe20003f85270 */
[C---:B------:R-:W-:Y:S01]  /*3b50*/  @!P5 IMAD R24, R17.reuse, 0x3100, R79 ;  /* 0x000031001118d824 */ /* 0x040fe200078e024f */
[----:B------:R-:W-:Y:S02]  /*3b60*/  @!P0 MOV R31, 0x4 ;  /* 0x00000004001f8802 */ /* 0x000fe40000000f00 */
[----:B-1----:R-:W-:Y:S01]  /*3b70*/  @!P2 MOV R27, 0x4 ;  /* 0x00000004001ba802 */ /* 0x002fe20000000f00 */
[C---:B------:R-:W-:Y:S01]  /*3b80*/  @!P2 IMAD R26, R17.reuse, 0x3100, R77 ;  /* 0x00003100111aa824 */ /* 0x040fe200078e024d */
[----:B------:R-:W-:Y:S01]  /*3b90*/  CS2R R58, SRZ ;  /* 0x00000000003a7805 */ /* 0x000fe2000001ff00 */
[----:B-----5:R-:W-:Y:S01]  /*3ba0*/  @!P0 IMAD R30, R17, 0x3100, R113 ;  /* 0x00003100111e8824 */ /* 0x020fe200078e0271 */
[----:B------:R-:W-:Y:S01]  /*3bb0*/  @P6 MOV R29, 0x4 ;  /* 0x00000004001d6802 */ /* 0x000fe20000000f00 */
[----:B------:R-:W-:Y:S01]  /*3bc0*/  @!P5 IMAD.WIDE R24, R24, R25, c[0x0][0x160] ;  /* 0x000058001818d625 */ /* 0x000fe200078e0219 */
[----:B0-----:R-:W-:-:S03]  /*3bd0*/  @!P3 MOV R49, 0x4 ;  /* 0x000000040031b802 */ /* 0x001fc60000000f00 */
[----:B------:R-:W-:Y:S01]  /*3be0*/  @!P2 IMAD.WIDE R26, R26, R27, c[0x0][0x160] ;  /* 0x000058001a1aa625 */ /* 0x000fe200078e021b */
[----:B------:R-:W-:-:S03]  /*3bf0*/  MOV R111, RZ ;  /* 0x000000ff006f7202 */ /* 0x000fc60000000f00 */
[C---:B------:R-:W-:Y:S02]  /*3c00*/  @P6 IMAD R28, R17.reuse, 0x3100, R76 ;  /* 0x00003100111c6824 */ /* 0x040fe400078e024c */
[----:B------:R-:W-:Y:S01]  /*3c10*/  @!P3 IMAD R48, R17, 0x3100, R74 ;  /* 0x000031001130b824 */ /* 0x000fe200078e024a */
[----:B------:R-:W-:Y:S01]  /*3c20*/  CS2R R112, SRZ ;  /* 0x0000000000707805 */ /* 0x000fe2000001ff00 */
[----:B------:R-:W-:Y:S01]  /*3c30*/  @!P0 IMAD.WIDE R30, R30, R31, c[0x0][0x160] ;  /* 0x000058001e1e8625 */ /* 0x000fe200078e021f */
[----:B------:R0:W5:Y:S01]  /*3c40*/  @!P5 LDG.E.CONSTANT R58, [R24.64] ;  /* 0x00000004183ad981 */ /* 0x000162000c1e9900 */
[----:B------:R-:W-:Y:S02]  /*3c50*/  ISETP.NE.AND P5, PT, R46, RZ, PT ;  /* 0x000000ff2e00720c */ /* 0x000fe40003fa5270 */
[----:B------:R-:W-:Y:S01]  /*3c60*/  @P6 IMAD.WIDE R28, R28, R29, c[0x0][0x160] ;  /* 0x000058001c1c6625 */ /* 0x000fe200078e021d */
[----:B------:R1:W5:Y:S01]  /*3c70*/  @!P2 LDG.E.CONSTANT R59, [R26.64] ;  /* 0x000000041a3ba981 */ /* 0x000362000c1e9900 */
[----:B------:R-:W-:-:S02]  /*3c80*/  ISETP.NE.AND P2, PT, R50, RZ, PT ;  /* 0x000000ff3200720c */ /* 0x000fc40003f45270 */
[----:B------:R-:W-:Y:S01]  /*3c90*/  @!P3 IMAD.WIDE R48, R48, R49, c[0x0][0x160] ;  /* 0x000058003030b625 */ /* 0x000fe200078e0231 */
[----:B------:R1:W5:Y:S01]  /*3ca0*/  @!P0 LDG.E.CONSTANT R102, [R30.64] ;  /* 0x000000041e668981 */ /* 0x000362000c1e9900 */
[----:B0-----:R-:W-:-:S03]  /*3cb0*/  @!P1 MOV R25, 0x4 ;  /* 0x0000000400199802 */ /* 0x001fc60000000f00 */
[----:B------:R0:W5:Y:S01]  /*3cc0*/  @P6 LDG.E.CONSTANT R111, [R28.64] ;  /* 0x000000041c6f6981 */ /* 0x000162000c1e9900 */
[----:B-1----:R-:W-:Y:S01]  /*3cd0*/  @!P4 MOV R27, 0x4 ;  /* 0x00000004001bc802 */ /* 0x002fe20000000f00 */
[C---:B------:R-:W-:Y:S02]  /*3ce0*/  @!P4 IMAD R26, R17.reuse, 0x3100, R72 ;  /* 0x00003100111ac824 */ /* 0x040fe400078e0248 */
[----:B------:R1:W5:Y:S01]  /*3cf0*/  @!P3 LDG.E.CONSTANT R113, [R48.64] ;  /* 0x000000043071b981 */ /* 0x000362000c1e9900 */
[----:B------:R-:W-:Y:S01]  /*3d00*/  @!P0 MOV R31, 0x4 ;  /* 0x00000004001f8802 */ /* 0x000fe20000000f00 */
[----:B------:R-:W-:Y:S02]  /*3d10*/  @!P0 IMAD R30, R17, 0x3100, R75 ;  /* 0x00003100111e8824 */ /* 0x000fe400078e024b */
[----:B------:R-:W-:Y:S01]  /*3d20*/  @!P4 IMAD.WIDE R26, R26, R27, c[0x0][0x160] ;  /* 0x000058001a1ac625 */ /* 0x000fe200078e021b */
[----:B0-----:R-:W-:-:S03]  /*3d30*/  @!P0 MOV R29, 0x4 ;  /* 0x00000004001d8802 */ /* 0x001fc60000000f00 */
[----:B------:R-:W-:Y:S01]  /*3d40*/  @!P0 IMAD.WIDE R30, R30, R31, c[0x0][0x160] ;  /* 0x000058001e1e8625 */ /* 0x000fe200078e021f */
[----:B-1----:R-:W-:-:S03]  /*3d50*/  CS2R R48, SRZ ;  /* 0x0000000000307805 */ /* 0x002fc6000001ff00 */
[C---:B------:R-:W-:Y:S02]  /*3d60*/  @!P0 IMAD R28, R17.reuse, 0x3100, R71 ;  /* 0x00003100111c8824 */ /* 0x040fe400078e0247 */
[C---:B------:R-:W-:Y:S01]  /*3d70*/  @!P1 IMAD R24, R17.reuse, 0x3100, R73 ;  /* 0x0000310011189824 */ /* 0x040fe200078e0249 */
[----:B------:R-:W-:Y:S01]  /*3d80*/  MOV R46, RZ ;  /* 0x000000ff002e7202 */ /* 0x000fe20000000f00 */
[----:B------:R-:W-:Y:S01]  /*3d90*/  @!P0 IMAD.WIDE R28, R28, R29, c[0x0][0x160] ;  /* 0x000058001c1c8625 */ /* 0x000fe200078e021d */
[----:B------:R0:W5:Y:S01]  /*3da0*/  @!P0 LDG.E.CONSTANT R112, [R30.64] ;  /* 0x000000041e708981 */ /* 0x000162000c1e9900 */
[----:B------:R-:W-:Y:S02]  /*3db0*/  @!P2 MOV R119, 0x4 ;  /* 0x000000040077a802 */ /* 0x000fe40000000f00 */
[----:B------:R-:W-:Y:S01]  /*3dc0*/  @!P1 IMAD.WIDE R24, R24, R25, c[0x0][0x160] ;  /* 0x0000580018189625 */ /* 0x000fe200078e0219 */
[----:B------:R1:W5:Y:S03]  /*3dd0*/  @!P4 LDG.E.CONSTANT R48, [R26.64] ;  /* 0x000000041a30c981 */ /* 0x000366000c1e9900 */
[C---:B------:R-:W-:Y:S01]  /*3de0*/  @!P2 IMAD R118, R17.reuse, 0x3100, R19 ;  /* 0x000031001176a824 */ /* 0x040fe200078e0213 */
[----:B------:R1:W5:Y:S01]  /*3df0*/  @!P0 LDG.E.CONSTANT R49, [R28.64] ;  /* 0x000000041c318981 */ /* 0x000362000c1e9900 */
[----:B0-----:R-:W-:Y:S01]  /*3e00*/  @!P5 MOV R30, 0x4 ;  /* 0x00000004001ed802 */ /* 0x001fe20000000f00 */
[C---:B------:R-:W-:Y:S01]  /*3e10*/  @!P5 IMAD R31, R17.reuse, 0x3100, R69 ;  /* 0x00003100111fd824 */ /* 0x040fe200078e0245 */
[----:B------:R-:W-:Y:S01]  /*3e20*/  MOV R50, RZ ;  /* 0x000000ff00327202 */ /* 0x000fe20000000f00 */
[----:B------:R0:W5:Y:S01]  /*3e30*/  @!P1 LDG.E.CONSTANT R46, [R24.64] ;  /* 0x00000004182e9981 */ /* 0x000162000c1e9900 */
[----:B-1----:R-:W-:Y:S01]  /*3e40*/  @!P1 MOV R26, 0x4 ;  /* 0x00000004001a9802 */ /* 0x002fe20000000f00 */
[----:B------:R-:W-:-:S02]  /*3e50*/  @!P1 IMAD R27, R17, 0x3100, R9 ;  /* 0x00003100111b9824 */ /* 0x000fc400078e0209 */
[----:B------:R-:W-:Y:S01]  /*3e60*/  @!P5 IMAD.WIDE R30, R31, R30, c[0x0][0x160] ;  /* 0x000058001f1ed625 */ /* 0x000fe200078e021e */
[----:B------:R-:W-:-:S03]  /*3e70*/  CS2R R28, SRZ ;  /* 0x00000000001c7805 */ /* 0x000fc6000001ff00 */
[----:B------:R-:W-:Y:S01]  /*3e80*/  @!P1 IMAD.WIDE R26, R27, R26, c[0x0][0x160] ;  /* 0x000058001b1a9625 */ /* 0x000fe200078e021a */
[----:B------:R-:W5:Y:S03]  /*3e90*/  @!P5 LDG.E.CONSTANT R50, [R30.64] ;  /* 0x000000041e32d981 */ /* 0x000f66000c1e9900 */
[----:B0-----:R-:W-:Y:S01]  /*3ea0*/  @!P2 IMAD.WIDE R24, R118, R119, c[0x0][0x160] ;  /* 0x000058007618a625 */ /* 0x001fe200078e0277 */
[----:B------:R-:W5:Y:S04]  /*3eb0*/  @!P1 LDG.E.CONSTANT R29, [R26.64] ;  /* 0x000000041a1d9981 */ /* 0x000f68000c1e9900 */
[----:B------:R-:W5:Y:S04]  /*3ec0*/  @!P2 LDG.E.CONSTANT R28, [R24.64] ;  /* 0x00000004181ca981 */ /* 0x000f68000c1e9900 */
[----:B------:R0:W-:Y:S04]  /*3ed0*/  STS [R0.X4], R23 ;  /* 0x0000001700007388 */ /* 0x0001e80000004800 */
[----:B------:R0:W-:Y:S04]  /*3ee0*/  STS [R0.X4+0x930], R15 ;  /* 0x0009300f00007388 */ /* 0x0001e80000004800 */
        /* <DEDUP_REMOVED lines=14> */
[----:B------:R0:W-:Y:S01]  /*3fd0*/  STS [R0.X4+0x1570], R63 ;  /* 0x0015703f00007388 */ /* 0x0001e20000004800 */
[----:B------:R-:W-:-:S03]  /*3fe0*/  ISETP.GT.AND P6, PT, R0, 0x23, PT ;  /* 0x000000230000780c */ /* 0x000fc60003fc4270 */
[----:B------:R0:W-:Y:S04]  /*3ff0*/  STS [R0.X4+0xc40], R61 ;  /* 0x000c403d00007388 */ /* 0x0001e80000004800 */
[----:B------:R0:W-:Y:S04]  /*4000*/  STS [R0.X4+0x24c0], R67 ;  /* 0x0024c04300007388 */ /* 0x0001e80000004800 */
[----:B------:R0:W-:Y:S04]  /*4010*/  STS [R0.X4+0x2ae0], R92 ;  /* 0x002ae05c00007388 */ /* 0x0001e80000004800 */
[----:B------:R0:W-:Y:S04]  /*4020*/  STS [R0.X4+0x1ea0], R66 ;  /* 0x001ea04200007388 */ /* 0x0001e80000004800 */
[----:B------:R0:W-:Y:S01]  /*4030*/  STS [R0.X4+0x3a30], R101 ;  /* 0x003a306500007388 */ /* 0x0001e20000004800 */
[----:B------:R-:W-:Y:S03]  /*4040*/  BSSY B0, `(.L_x_0) ;  /* 0x000001f000007945 */ /* 0x000fe60003800000 */
[----:B--2---:R0:W-:Y:S04]  /*4050*/  STS [R0.X4+0x1880], R64 ;  /* 0x0018804000007388 */ /* 0x0041e80000004800 */
[----:B---3--:R0:W-:Y:S04]  /*4060*/  STS [R0.X4+0x3100], R93 ;  /* 0x0031005d00007388 */ /* 0x0081e80000004800 */
[----:B------:R0:W-:Y:S04]  /*4070*/  STS [R0.X4+0x3410], R99 ;  /* 0x0034106300007388 */ /* 0x0001e80000004800 */
[----:B----4-:R0:W-:Y:S04]  /*4080*/  STS [R0.X4+0x3720], R100 ;  /* 0x0037206400007388 */ /* 0x0101e80000004800 */
[----:B------:R0:W-:Y:S04]  /*4090*/  STS [R0.X4+0x4360], R103 ;  /* 0x0043606700007388 */ /* 0x0001e80000004800 */
[----:B-----5:R0:W-:Y:S04]  /*40a0*/  STS [R0.X4+0x4980], R58 ;  /* 0x0049803a00007388 */ /* 0x0201e80000004800 */
        /* <DEDUP_REMOVED lines=11> */
[----:B------:R-:W-:Y:S05]  /*4160*/  @P6 BRA `(.L_x_1) ;  /* 0x000000c000006947 */ /* 0x000fea0003800000 */
[----:B------:R-:W-:Y:S01]  /*4170*/  ISETP.NE.AND P6, PT, R12, RZ, PT ;  /* 0x000000ff0c00720c */ /* 0x000fe20003fc5270 */
[----:B------:R-:W-:Y:S01]  /*4180*/  BSSY B1, `(.L_x_2) ;  /* 0x0000009000017945 */ /* 0x000fe20003800000 */
[----:B0-----:R-:W-:-:S02]  /*4190*/  HFMA2.MMA R21, -RZ, RZ, 0, 0 ;  /* 0x00000000ff157435 */ /* 0x001fc400000001ff */
[----:B------:R-:W-:-:S04]  /*41a0*/  ISETP.GT.OR P6, PT, R0, 0x13, !P6 ;  /* 0x000000130000780c */ /* 0x000fc800077c4670 */
[----:B------:R-:W-:-:S13]  /*41b0*/  ISETP.GT.U32.OR P6, PT, R11, 0x1c, P6 ;  /* 0x0000001c0b00780c */ /* 0x000fda00037c4470 */
[----:B------:R-:W-:Y:S05]  /*41c0*/  @P6 BRA `(.L_x_3) ;  /* 0x0000004000006947 */ /* 0x000fea0003800000 */
[----:B------:R-:W-:Y:S01]  /*41d0*/  MOV R21, 0x4 ;  /* 0x0000000400157802 */ /* 0x000fe20000000f00 */
[----:B------:R-:W-:-:S04]  /*41e0*/  IMAD R20, R17, 0x3100, R10 ;  /* 0x0000310011147824 */ /* 0x000fc800078e020a */
[----:B------:R-:W-:-:S06]  /*41f0*/  IMAD.WIDE R20, R20, R21, c[0x0][0x160] ;  /* 0x0000580014147625 */ /* 0x000fcc00078e0215 */
[----:B------:R0:W5:Y:S02]  /*4200*/  LDG.E.CONSTANT R21, [R20.64] ;  /* 0x0000000414157981 */ /* 0x000164000c1e9900 */
.L_x_3:
[----:B------:R-:W-:Y:S05]  /*4210*/  BSYNC B1 ;  /* 0x0000000000017941 */ /* 0x000fea0003800000 */
.L_x_2:
[----:B-----5:R1:W-:Y:S02]  /*4220*/  STS [R0.X4+0x7770], R21 ;  /* 0x0077701500007388 */ /* 0x0203e40000004800 */
.L_x_1:
[----:B------:R-:W-:Y:S05]  /*4230*/  BSYNC B0 ;  /* 0x0000000000007941 */ /* 0x000fea0003800000 */
.L_x_0:
[----:B0-----:R-:W2:Y:S01]  /*4240*/  LDL R15, [R1+0x10] ;  /* 0x00001000010f7983 */ /* 0x001ea20000100800 */
[----:B------:R-:W-:Y:S02]  /*4250*/  ISETP.GT.AND P6, PT, R0, 0xab, PT ;  /* 0x000000ab0000780c */ /* 0x000fe40003fc4270 */
[----:B------:R-:W-:Y:S01]  /*4260*/  MOV R16, 0x4 ;  /* 0x0000000400107802 */ /* 0x000fe20000000f00 */
[C---:B------:R-:W-:Y:S02]  /*4270*/  IMAD R22, R17.reuse, 0x90, R7 ;  /* 0x0000009011167824 */ /* 0x040fe400078e0207 */
[C---:B------:R-:W-:Y:S02]  /*4280*/  IMAD R24, R17.reuse, 0x90, R4 ;  /* 0x0000009011187824 */ /* 0x040fe400078e0204 */
[----:B------:R-:W-:-:S06]  /*4290*/  IMAD R26, R17, 0x90, R3 ;  /* 0x00000090111a7824 */ /* 0x000fcc00078e0203 */
[C---:B------:R-:W-:Y:S02]  /*42a0*/  @!P6 IMAD R20, R17.reuse, 0x90, R6 ;  /* 0x000000901114e824 */ /* 0x040fe400078e0206 */
[----:B------:R-:W-:Y:S02]  /*42b0*/  IMAD R28, R17, 0x90, R5 ;  /* 0x00000090111c7824 */ /* 0x000fe400078e0205 */
[----:B-1----:R-:W-:-:S04]  /*42c0*/  @!P6 IMAD.WIDE R20, R20, R16, c[0x0][0x168] ;  /* 0x00005a001414e625 */ /* 0x002fc800078e0210 */
[-C--:B------:R-:W-:Y:S01]  /*42d0*/  IMAD.WIDE R22, R22, R16.reuse, c[0x0][0x168] ;  /* 0x00005a0016167625 */ /* 0x080fe200078e0210 */
[----:B------:R0:W3:Y:S03]  /*42e0*/  @!P6 LDG.E.CONSTANT R31, [R20.64] ;  /* 0x00000004141fe981 */ /* 0x0000e6000c1e9900 */
[-C--:B------:R-:W-:Y:S02]  /*42f0*/  IMAD.WIDE R24, R24, R16.reuse, c[0x0][0x168] ;  /* 0x00005a0018187625 */ /* 0x080fe400078e0210 */
[----:B------:R-:W4:Y:S02]  /*4300*/  LDG.E.CONSTANT R23, [R22.64] ;  /* 0x0000000416177981 */ /* 0x000f24000c1e9900 */
[-C--:B------:R-:W-:Y:S02]  /*4310*/  IMAD.WIDE R26, R26, R16.reuse, c[0x0][0x168] ;  /* 0x00005a001a1a7625 */ /* 0x080fe400078e0210 */
[----:B------:R-:W5:Y:S02]  /*4320*/  LDG.E.CONSTANT R25, [R24.64] ;  /* 0x0000000418197981 */ /* 0x000f64000c1e9900 */
[----:B------:R-:W-:-:S02]  /*4330*/  IMAD.WIDE R28, R28, R16, c[0x0][0x168] ;  /* 0x00005a001c1c7625 */ /* 0x000fc400078e0210 */
[----:B------:R-:W5:Y:S04]  /*4340*/  LDG.E.CONSTANT R27, [R26.64] ;  /* 0x000000041a1b7981 */ /* 0x000f68000c1e9900 */
[----:B------:R-:W5:Y:S01]  /*4350*/  LDG.E.CONSTANT R29, [R28.64] ;  /* 0x000000041c1d7981 */ /* 0x000f62000c1e9900 */
[----:B--2---:R-:W-:-:S04]  /*4360*/  IMAD R15, R17, 0x90, R15 ;  /* 0x00000090110f7824 */ /* 0x004fc800078e020f */
[----:B0-----:R-:W-:-:S06]  /*4370*/  IMAD.WIDE R20, R15, R16, c[0x0][0x168] ;  /* 0x00005a000f147625 */ /* 0x001fcc00078e0210 */
[----:B------:R-:W2:Y:S04]  /*4380*/  LDG.E.CONSTANT R21, [R20.64] ;  /* 0x0000000414157981 */ /* 0x000ea8000c1e9900 */
[----:B---3--:R-:W-:Y:S04]  /*4390*/  @!P6 STS [R0.X4+0x8750], R31 ;  /* 0x0087501f0000e388 */ /* 0x008fe80000004800 */
[----:B----4-:R-:W-:Y:S04]  /*43a0*/  STS [R0.X4+0x7b10], R23 ;  /* 0x007b101700007388 */ /* 0x010fe80000004800 */
[----:B-----5:R-:W-:Y:S04]  /*43b0*/  STS [R0.X4+0x7e20], R25 ;  /* 0x007e201900007388 */ /* 0x020fe80000004800 */
[----:B------:R-:W-:Y:S04]  /*43c0*/  STS [R0.X4+0x8130], R27 ;  /* 0x0081301b00007388 */ /* 0x000fe80000004800 */
[----:B------:R-:W-:Y:S01]  /*43d0*/  STS [R0.X4+0x8440], R29 ;  /* 0x0084401d00007388 */ /* 0x000fe20000004800 */
[----:B------:R-:W-:-:S03]  /*43e0*/  HFMA2.MMA R15, -RZ, RZ, 0, 0 ;  /* 0x00000000ff0f7435 */ /* 0x000fc600000001ff */
[----:B--2---:R-:W-:Y:S04]  /*43f0*/  STS [R0.X4+0x7800], R21 ;  /* 0x0078001500007388 */ /* 0x004fe80000004800 */
[----:B------:R-:W-:Y:S06]  /*4400*/  BAR.SYNC 0x0 ;  /* 0x0000000000007b1d */ /* 0x000fec0000000000 */
.L_x_5:
[----:B------:R-:W-:Y:S01]  /*4410*/  LEA R18, R2, R15, 0x1 ;  /* 0x0000000f02127211 */ /* 0x000fe200078e08ff */
[C---:B------:R-:W-:Y:S01]  /*4420*/  IMAD R16, R15.reuse, 0xf00, R14 ;  /* 0x00000f000f107824 */ /* 0x040fe200078e020e */
[----:B------:R-:W-:-:S03]  /*4430*/  IADD3 R15, R15, 0x1, RZ ;  /* 0x000000010f0f7810 */ /* 0x000fc60007ffe0ff */
[----:B------:R-:W-:Y:S01]  /*4440*/  IMAD R18, R18, 0x48, RZ ;  /* 0x0000004812127824 */ /* 0x000fe200078e02ff */
[----:B------:R-:W-:Y:S01]  /*4450*/  LDS R48, [R16.X4] ;  /* 0x0000000010307984 */ /* 0x000fe20000004800 */
[----:B------:R-:W-:-:S03]  /*4460*/  ISETP.GE.U32.AND P6, PT, R15, 0x2, PT ;  /* 0x000000020f00780c */ /* 0x000fc60003fc6070 */
[----:B------:R-:W0:Y:S04]  /*4470*/  LDS.128 R20, [R18.X4+0x7800] ;  /* 0x0078000012147984 */ /* 0x000e280000004c00 */
[----:B------:R-:W1:Y:S04]  /*4480*/  LDS R38, [R16.X4+0x40] ;  /* 0x0000400010267984 */ /* 0x000e680000004800 */
[----:B------:R-:W2:Y:S04]  /*4490*/  LDS R58, [R16.X4+0x80] ;  /* 0x00008000103a7984 */ /* 0x000ea80000004800 */
[----:B------:R-:W3:Y:S04]  /*44a0*/  LDS R59, [R16.X4+0xc0] ;  /* 0x0000c000103b7984 */ /* 0x000ee80000004800 */
[----:B------:R-:W4:Y:S04]  /*44b0*/  LDS R37, [R16.X4+0x4] ;  /* 0x0000040010257984 */ /* 0x000f280000004800 */
[----:B------:R-:W5:Y:S04]  /*44c0*/  LDS R60, [R16.X4+0x44] ;  /* 0x00004400103c7984 */ /* 0x000f680000004800 */
[----:B------:R-:W5:Y:S04]  /*44d0*/  LDS R61, [R16.X4+0x84] ;  /* 0x00008400103d7984 */ /* 0x000f680000004800 */
[----:B------:R-:W5:Y:S04]  /*44e0*/  LDS R62, [R16.X4+0xc4] ;  /* 0x0000c400103e7984 */ /* 0x000f680000004800 */
[----:B------:R-:W5:Y:S04]  /*44f0*/  LDS R41, [R16.X4+0x8] ;  /* 0x0000080010297984 */ /* 0x000f680000004800 */
[----:B------:R-:W5:Y:S04]  /*4500*/  LDS R63, [R16.X4+0x48] ;  /* 0x00004800103f7984 */ /* 0x000f680000004800 */
[----:B------:R-:W5:Y:S01]  /*4510*/  LDS R64, [R16.X4+0x88] ;  /* 0x0000880010407984 */ /* 0x000f620000004800 */
[----:B0-----:R-:W-:-:S03]  /*4520*/  FFMA R32, R20, R48, R32 ;  /* 0x0000003014207223 */ /* 0x001fc60000000020 */
[----:B------:R-:W0:Y:S01]  /*4530*/  LDS R65, [R16.X4+0xc8] ;  /* 0x0000c80010417984 */ /* 0x000e220000004800 */
[----:B-1----:R-:W-:-:S03]  /*4540*/  FFMA R33, R20, R38, R33 ;  /* 0x0000002614217223 */ /* 0x002fc60000000021 */
[----:B------:R-:W1:Y:S01]  /*4550*/  LDS R66, [R16.X4+0x100] ;  /* 0x0001000010427984 */ /* 0x000e620000004800 */
[----:B--2---:R-:W-:-:S03]  /*4560*/  FFMA R34, R20, R58, R34 ;  /* 0x0000003a14227223 */ /* 0x004fc60000000022 */
[----:B------:R-:W2:Y:S01]  /*4570*/  LDS.128 R24, [R18.X4+0x7c80] ;  /* 0x007c800012187984 */ /* 0x000ea20000004c00 */
[----:B---3--:R-:W-:-:S03]  /*4580*/  FFMA R20, R20, R59, R47 ;  /* 0x0000003b14147223 */ /* 0x008fc6000000002f */
[----:B------:R-:W3:Y:S01]  /*4590*/  LDS.128 R28, [R18.X4+0x8100] ;  /* 0x00810000121c7984 */ /* 0x000ee20000004c00 */
[-C--:B----4-:R-:W-:Y:S02]  /*45a0*/  FFMA R32, R37, R21.reuse, R32 ;  /* 0x0000001525207223 */ /* 0x090fe40000000020 */
[-C--:B-----5:R-:W-:Y:S01]  /*45b0*/  FFMA R33, R60, R21.reuse, R33 ;  /* 0x000000153c217223 */ /* 0x0a0fe20000000021 */
[----:B------:R-:W-:Y:S01]  /*45c0*/  LDS R119, [R16.X4+0xf84] ;  /* 0x000f840010777984 */ /* 0x000fe20000004800 */
[-C--:B------:R-:W-:Y:S02]  /*45d0*/  FFMA R35, R61, R21.reuse, R34 ;  /* 0x000000153d237223 */ /* 0x080fe40000000022 */
[----:B------:R-:W-:Y:S02]  /*45e0*/  FFMA R20, R62, R21, R20 ;  /* 0x000000153e147223 */ /* 0x000fe40000000014 */
[-C--:B------:R-:W-:Y:S02]  /*45f0*/  FFMA R42, R41, R22.reuse, R32 ;  /* 0x00000016292a7223 */ /* 0x080fe40000000020 */
[----:B------:R-:W-:-:S02]  /*4600*/  FFMA R46, R63, R22, R33 ;  /* 0x000000163f2e7223 */ /* 0x000fc40000000021 */
[-C--:B------:R-:W-:Y:S02]  /*4610*/  FFMA R42, R38, R23.reuse, R42 ;  /* 0x00000017262a7223 */ /* 0x080fe4000000002a */
[-C--:B------:R-:W-:Y:S02]  /*4620*/  FFMA R50, R64, R22.reuse, R35 ;  /* 0x0000001640327223 */ /* 0x080fe40000000023 */
[----:B------:R-:W4:Y:S01]  /*4630*/  LDS.128 R32, [R18.X4+0x8580] ;  /* 0x0085800012207984 */ /* 0x000f220000004c00 */
[-C--:B------:R-:W-:Y:S02]  /*4640*/  FFMA R46, R58, R23.reuse, R46 ;  /* 0x000000173a2e7223 */ /* 0x080fe4000000002e */
[----:B0-----:R-:W-:Y:S02]  /*4650*/  FFMA R20, R65, R22, R20 ;  /* 0x0000001641147223 */ /* 0x001fe40000000014 */
[-C--:B------:R-:W-:Y:S02]  /*4660*/  FFMA R45, R59, R23.reuse, R50 ;  /* 0x000000173b2d7223 */ /* 0x080fe40000000032 */
[----:B-1----:R-:W-:-:S02]  /*4670*/  FFMA R47, R66, R23, R20 ;  /* 0x00000017422f7223 */ /* 0x002fc40000000014 */
[C---:B--2---:R-:W-:Y:S02]  /*4680*/  FFMA R57, R24.reuse, R38, R57 ;  /* 0x0000002618397223 */ /* 0x044fe40000000039 */
[C---:B------:R-:W-:Y:S02]  /*4690*/  FFMA R20, R24.reuse, R48, R55 ;  /* 0x0000003018147223 */ /* 0x040fe40000000037 */
[C---:B------:R-:W-:Y:S01]  /*46a0*/  FFMA R44, R24.reuse, R58, R44 ;  /* 0x0000003a182c7223 */ /* 0x040fe2000000002c */
[----:B------:R-:W-:Y:S01]  /*46b0*/  LDS R55, [R16.X4+0x104] ;  /* 0x0001040010377984 */ /* 0x000fe20000004800 */
[----:B------:R-:W-:Y:S02]  /*46c0*/  FFMA R24, R24, R59, R43 ;  /* 0x0000003b18187223 */ /* 0x000fe4000000002b */
[-C--:B------:R-:W-:Y:S02]  /*46d0*/  FFMA R57, R60, R25.reuse, R57 ;  /* 0x000000193c397223 */ /* 0x080fe40000000039 */
[----:B------:R-:W-:-:S02]  /*46e0*/  FFMA R21, R61, R25, R44 ;  /* 0x000000193d157223 */ /* 0x000fc4000000002c */
[-C--:B------:R-:W-:Y:S02]  /*46f0*/  FFMA R24, R62, R25.reuse, R24 ;  /* 0x000000193e187223 */ /* 0x080fe40000000018 */
[----:B------:R-:W-:Y:S02]  /*4700*/  FFMA R20, R37, R25, R20 ;  /* 0x0000001925147223 */ /* 0x000fe40000000014 */
[----:B------:R-:W-:Y:S02]  /*4710*/  FFMA R49, R63, R26, R57 ;  /* 0x0000001a3f317223 */ /* 0x000fe40000000039 */
[C---:B---3--:R-:W-:Y:S02]  /*4720*/  FFMA R92, R28.reuse, R48, R54 ;  /* 0x000000301c5c7223 */ /* 0x048fe40000000036 */
[C---:B------:R-:W-:Y:S01]  /*4730*/  FFMA R57, R28.reuse, R38, R56 ;  /* 0x000000261c397223 */ /* 0x040fe20000000038 */
[----:B------:R-:W-:Y:S01]  /*4740*/  LDS R54, [R16.X4+0x140] ;  /* 0x0001400010367984 */ /* 0x000fe20000004800 */
[----:B------:R-:W-:-:S02]  /*4750*/  FFMA R40, R28, R58, R40 ;  /* 0x0000003a1c287223 */ /* 0x000fc40000000028 */
[-C--:B------:R-:W-:Y:S01]  /*4760*/  FFMA R50, R64, R26.reuse, R21 ;  /* 0x0000001a40327223 */ /* 0x080fe20000000015 */
[----:B------:R-:W-:Y:S01]  /*4770*/  LDS R56, [R16.X4+0x108] ;  /* 0x0001080010387984 */ /* 0x000fe20000004800 */
[-C--:B------:R-:W-:Y:S02]  /*4780*/  FFMA R24, R65, R26.reuse, R24 ;  /* 0x0000001a41187223 */ /* 0x080fe40000000018 */
[----:B------:R-:W-:Y:S02]  /*4790*/  FFMA R28, R28, R59, R39 ;  /* 0x0000003b1c1c7223 */ /* 0x000fe40000000027 */
[----:B------:R-:W-:Y:S02]  /*47a0*/  FFMA R44, R41, R26, R20 ;  /* 0x0000001a292c7223 */ /* 0x000fe40000000014 */
[----:B------:R-:W0:Y:S01]  /*47b0*/  LDS.128 R20, [R18.X4+0x7810] ;  /* 0x0078100012147984 */ /* 0x000e220000004c00 */
[----:B------:R-:W-:Y:S02]  /*47c0*/  FFMA R43, R59, R27, R50 ;  /* 0x0000001b3b2b7223 */ /* 0x000fe40000000032 */
[----:B------:R-:W-:-:S02]  /*47d0*/  FFMA R92, R37, R29, R92 ;  /* 0x0000001d255c7223 */ /* 0x000fc4000000005c */
[----:B------:R-:W-:Y:S02]  /*47e0*/  FFMA R28, R62, R29, R28 ;  /* 0x0000001d3e1c7223 */ /* 0x000fe4000000001c */
[-C--:B------:R-:W-:Y:S02]  /*47f0*/  FFMA R44, R38, R27.reuse, R44 ;  /* 0x0000001b262c7223 */ /* 0x080fe4000000002c */
[-C--:B------:R-:W-:Y:S02]  /*4800*/  FFMA R49, R58, R27.reuse, R49 ;  /* 0x0000001b3a317223 */ /* 0x080fe40000000031 */
[----:B------:R-:W-:Y:S02]  /*4810*/  FFMA R50, R66, R27, R24 ;  /* 0x0000001b42327223 */ /* 0x000fe40000000018 */
[-C--:B------:R-:W-:Y:S01]  /*4820*/  FFMA R57, R60, R29.reuse, R57 ;  /* 0x0000001d3c397223 */ /* 0x080fe20000000039 */
[----:B------:R-:W1:Y:S01]  /*4830*/  LDS.128 R24, [R18.X4+0x7c90] ;  /* 0x007c900012187984 */ /* 0x000e620000004c00 */
[----:B------:R-:W-:-:S02]  /*4840*/  FFMA R67, R61, R29, R40 ;  /* 0x0000001d3d437223 */ /* 0x000fc40000000028 */
[-C--:B------:R-:W-:Y:S02]  /*4850*/  FFMA R40, R41, R30.reuse, R92 ;  /* 0x0000001e29287223 */ /* 0x080fe4000000005c */
[-C--:B------:R-:W-:Y:S02]  /*4860*/  FFMA R28, R65, R30.reuse, R28 ;  /* 0x0000001e411c7223 */ /* 0x080fe4000000001c */
[-C--:B------:R-:W-:Y:S02]  /*4870*/  FFMA R39, R63, R30.reuse, R57 ;  /* 0x0000001e3f277223 */ /* 0x080fe40000000039 */
[----:B------:R-:W-:Y:S02]  /*4880*/  FFMA R92, R64, R30, R67 ;  /* 0x0000001e405c7223 */ /* 0x000fe40000000043 */
[-C--:B------:R-:W-:Y:S02]  /*4890*/  FFMA R40, R38, R31.reuse, R40 ;  /* 0x0000001f26287223 */ /* 0x080fe40000000028 */
[----:B------:R-:W-:-:S02]  /*48a0*/  FFMA R39, R58, R31, R39 ;  /* 0x0000001f3a277223 */ /* 0x000fc40000000027 */
[-C--:B------:R-:W-:Y:S02]  /*48b0*/  FFMA R92, R59, R31.reuse, R92 ;  /* 0x0000001f3b5c7223 */ /* 0x080fe4000000005c */
[----:B------:R-:W-:Y:S02]  /*48c0*/  FFMA R93, R66, R31, R28 ;  /* 0x0000001f425d7223 */ /* 0x000fe4000000001c */
[----:B------:R-:W2:Y:S01]  /*48d0*/  LDS.128 R28, [R18.X4+0x8110] ;  /* 0x00811000121c7984 */ /* 0x000ea20000004c00 */
[C---:B----4-:R-:W-:Y:S02]  /*48e0*/  FFMA R48, R32.reuse, R48, R52 ;  /* 0x0000003020307223 */ /* 0x050fe40000000034 */
[C---:B------:R-:W-:Y:S02]  /*48f0*/  FFMA R53, R32.reuse, R38, R53 ;  /* 0x0000002620357223 */ /* 0x040fe40000000035 */
[C---:B------:R-:W-:Y:S02]  /*4900*/  FFMA R36, R32.reuse, R58, R36 ;  /* 0x0000003a20247223 */ /* 0x040fe40000000024 */
        /* <DEDUP_REMOVED lines=9> */
[-C--:B------:R-:W-:Y:S02]  /*49a0*/  FFMA R52, R38, R35.reuse, R48 ;  /* 0x0000002326347223 */ /* 0x080fe40000000030 */
[-C--:B------:R-:W-:Y:S02]  /*49b0*/  FFMA R53, R58, R35.reuse, R53 ;  /* 0x000000233a357223 */ /* 0x080fe40000000035 */
[-C--:B------:R-:W-:Y:S02]  /*49c0*/  FFMA R57, R59, R35.reuse, R36 ;  /* 0x000000233b397223 */ /* 0x080fe40000000024 */
[----:B------:R-:W-:-:S02]  /*49d0*/  FFMA R67, R66, R35, R32 ;  /* 0x0000002342437223 */ /* 0x000fc40000000020 */
[----:B------:R-:W3:Y:S01]  /*49e0*/  LDS.128 R32, [R18.X4+0x8590] ;  /* 0x0085900012207984 */ /* 0x000ee20000004c00 */
[-C--:B0-----:R-:W-:Y:S02]  /*49f0*/  FFMA R36, R20, R62.reuse, R45 ;  /* 0x0000003e14247223 */ /* 0x081fe4000000002d */
[C---:B-1----:R-:W-:Y:S02]  /*4a00*/  FFMA R49, R24.reuse, R61, R49 ;  /* 0x0000003d18317223 */ /* 0x042fe40000000031 */
[----:B------:R-:W-:Y:S02]  /*4a10*/  FFMA R37, R65, R21, R36 ;  /* 0x0000001541257223 */ /* 0x000fe40000000024 */
[C---:B------:R-:W-:Y:S02]  /*4a20*/  FFMA R36, R24.reuse, R62, R43 ;  /* 0x0000003e18247223 */ /* 0x040fe4000000002b */
[C---:B------:R-:W-:Y:S02]  /*4a30*/  FFMA R44, R24.reuse, R60, R44 ;  /* 0x0000003c182c7223 */ /* 0x040fe4000000002c */
[----:B------:R-:W-:-:S02]  /*4a40*/  FFMA R50, R24, R55, R50 ;  /* 0x0000003718327223 */ /* 0x000fc40000000032 */
[----:B------:R-:W-:Y:S02]  /*4a50*/  FFMA R49, R64, R25, R49 ;  /* 0x0000001940317223 */ /* 0x000fe40000000031 */
[C---:B------:R-:W-:Y:S02]  /*4a60*/  FFMA R42, R20.reuse, R60, R42 ;  /* 0x0000003c142a7223 */ /* 0x040fe4000000002a */
[C---:B------:R-:W-:Y:S02]  /*4a70*/  FFMA R46, R20.reuse, R61, R46 ;  /* 0x0000003d142e7223 */ /* 0x040fe4000000002e */
[----:B------:R-:W-:Y:S02]  /*4a80*/  FFMA R47, R20, R55, R47 ;  /* 0x00000037142f7223 */ /* 0x000fe4000000002f */
[----:B------:R-:W-:Y:S02]  /*4a90*/  FFMA R20, R66, R22, R37 ;  /* 0x0000001642147223 */ /* 0x000fe40000000025 */
[----:B------:R-:W-:-:S02]  /*4aa0*/  FFMA R43, R65, R25, R36 ;  /* 0x00000019412b7223 */ /* 0x000fc40000000024 */
[-C--:B------:R-:W-:Y:S02]  /*4ab0*/  FFMA R41, R63, R25.reuse, R44 ;  /* 0x000000193f297223 */ /* 0x080fe4000000002c */
[----:B------:R-:W-:Y:S02]  /*4ac0*/  FFMA R37, R56, R25, R50 ;  /* 0x0000001938257223 */ /* 0x000fe40000000032 */
[C---:B--2---:R-:W-:Y:S02]  /*4ad0*/  FFMA R40, R28.reuse, R60, R40 ;  /* 0x0000003c1c287223 */ /* 0x044fe40000000028 */
[C---:B------:R-:W-:Y:S02]  /*4ae0*/  FFMA R39, R28.reuse, R61, R39 ;  /* 0x0000003d1c277223 */ /* 0x040fe40000000027 */
[C---:B------:R-:W-:Y:S02]  /*4af0*/  FFMA R36, R28.reuse, R62, R92 ;  /* 0x0000003e1c247223 */ /* 0x040fe4000000005c */
[----:B------:R-:W-:-:S02]  /*4b00*/  FFMA R103, R28, R55, R93 ;  /* 0x000000371c677223 */ /* 0x000fc4000000005d */
[----:B------:R-:W-:Y:S01]  /*4b10*/  FFMA R25, R59, R26, R49 ;  /* 0x0000001a3b197223 */ /* 0x000fe20000000031 */
[----:B------:R-:W0:Y:S01]  /*4b20*/  LDS R28, [R16.X4+0x144] ;  /* 0x00014400101c7984 */ /* 0x000e220000004800 */
[-C--:B------:R-:W-:Y:S02]  /*4b30*/  FFMA R99, R63, R21.reuse, R42 ;  /* 0x000000153f637223 */ /* 0x080fe4000000002a */
[-C--:B------:R-:W-:Y:S01]  /*4b40*/  FFMA R46, R64, R21.reuse, R46 ;  /* 0x00000015402e7223 */ /* 0x080fe2000000002e */
[----:B------:R-:W1:Y:S01]  /*4b50*/  LDS.128 R48, [R18.X4+0x85a0] ;  /* 0x0085a00012307984 */ /* 0x000e620000004c00 */
[----:B------:R-:W-:Y:S02]  /*4b60*/  FFMA R47, R56, R21, R47 ;  /* 0x00000015382f7223 */ /* 0x000fe4000000002f */
[----:B---3--:R-:W-:Y:S02]  /*4b70*/  FFMA R52, R32, R60, R52 ;  /* 0x0000003c20347223 */ /* 0x008fe40000000034 */
[----:B------:R-:W-:-:S02]  /*4b80*/  FFMA R99, R58, R22, R99 ;  /* 0x000000163a637223 */ /* 0x000fc40000000063 */
[-C--:B------:R-:W-:Y:S02]  /*4b90*/  FFMA R21, R59, R22.reuse, R46 ;  /* 0x000000163b157223 */ /* 0x080fe4000000002e */
[----:B------:R-:W-:Y:S02]  /*4ba0*/  FFMA R22, R54, R22, R47 ;  /* 0x0000001636167223 */ /* 0x000fe4000000002f */
[-C--:B------:R-:W-:Y:S01]  /*4bb0*/  FFMA R100, R58, R26.reuse, R41 ;  /* 0x0000001a3a647223 */ /* 0x080fe20000000029 */
[----:B------:R-:W2:Y:S01]  /*4bc0*/  LDS.128 R44, [R18.X4+0x8120] ;  /* 0x00812000122c7984 */ /* 0x000ea20000004c00 */
[----:B------:R-:W-:Y:S02]  /*4bd0*/  FFMA R24, R66, R26, R43 ;  /* 0x0000001a42187223 */ /* 0x000fe4000000002b */
[----:B------:R-:W-:Y:S02]  /*4be0*/  FFMA R93, R63, R29, R40 ;  /* 0x0000001d3f5d7223 */ /* 0x000fe40000000028 */
[C---:B------:R-:W-:Y:S01]  /*4bf0*/  FFMA R53, R32.reuse, R61, R53 ;  /* 0x0000003d20357223 */ /* 0x040fe20000000035 */
[----:B------:R-:W-:Y:S01]  /*4c00*/  LDS.128 R40, [R18.X4+0x7ca0] ;  /* 0x007ca00012287984 */ /* 0x000fe20000004c00 */
[----:B------:R-:W-:-:S02]  /*4c10*/  FFMA R60, R32, R62, R57 ;  /* 0x0000003e203c7223 */ /* 0x000fc40000000039 */
[----:B------:R-:W-:Y:S02]  /*4c20*/  FFMA R67, R32, R55, R67 ;  /* 0x0000003720437223 */ /* 0x000fe40000000043 */
[----:B------:R-:W-:Y:S02]  /*4c30*/  FFMA R26, R54, R26, R37 ;  /* 0x0000001a361a7223 */ /* 0x000fe40000000025 */
[CC--:B------:R-:W-:Y:S02]  /*4c40*/  FFMA R92, R64.reuse, R29.reuse, R39 ;  /* 0x0000001d405c7223 */ /* 0x0c0fe40000000027 */
[----:B------:R-:W-:Y:S02]  /*4c50*/  FFMA R101, R65, R29, R36 ;  /* 0x0000001d41657223 */ /* 0x000fe40000000024 */
[-C--:B------:R-:W-:Y:S01]  /*4c60*/  FFMA R63, R63, R33.reuse, R52 ;  /* 0x000000213f3f7223 */ /* 0x080fe20000000034 */
[----:B------:R-:W3:Y:S01]  /*4c70*/  LDS.128 R36, [R18.X4+0x7820] ;  /* 0x0078200012247984 */ /* 0x000ee20000004c00 */
[----:B------:R-:W-:-:S02]  /*4c80*/  FFMA R53, R64, R33, R53 ;  /* 0x0000002140357223 */ /* 0x000fc40000000035 */
[-C--:B------:R-:W-:Y:S01]  /*4c90*/  FFMA R57, R65, R33.reuse, R60 ;  /* 0x0000002141397223 */ /* 0x080fe2000000003c */
[----:B------:R-:W-:Y:S01]  /*4ca0*/  LDS R52, [R16.X4+0x800] ;  /* 0x0008000010347984 */ /* 0x000fe20000004800 */
[----:B------:R-:W-:Y:S02]  /*4cb0*/  FFMA R67, R56, R33, R67 ;  /* 0x0000002138437223 */ /* 0x000fe40000000043 */
[C---:B------:R-:W-:Y:S01]  /*4cc0*/  FFMA R93, R58.reuse, R30, R93 ;  /* 0x0000001e3a5d7223 */ /* 0x040fe2000000005d */
[----:B------:R-:W4:Y:S01]  /*4cd0*/  LDS R33, [R16.X4+0x148] ;  /* 0x0001480010217984 */ /* 0x000f220000004800 */
[----:B------:R-:W-:Y:S02]  /*4ce0*/  FFMA R32, R58, R34, R63 ;  /* 0x000000223a207223 */ /* 0x000fe4000000003f */
[----:B------:R-:W-:Y:S01]  /*4cf0*/  FFMA R103, R56, R29, R103 ;  /* 0x0000001d38677223 */ /* 0x000fe20000000067 */
[----:B------:R-:W5:Y:S01]  /*4d00*/  LDS R58, [R16.X4+0x780] ;  /* 0x00078000103a7984 */ /* 0x000f620000004800 */
[----:B------:R-:W-:-:S02]  /*4d10*/  FFMA R29, R59, R30, R92 ;  /* 0x0000001e3b1d7223 */ /* 0x000fc4000000005c */
[----:B------:R-:W-:Y:S02]  /*4d20*/  FFMA R59, R59, R34, R53 ;  /* 0x000000223b3b7223 */ /* 0x000fe40000000035 */
[C---:B------:R-:W-:Y:S01]  /*4d30*/  FFMA R99, R61.reuse, R23, R99 ;  /* 0x000000173d637223 */ /* 0x040fe20000000063 */
[----:B------:R-:W-:Y:S01]  /*4d40*/  LDS R53, [R16.X4+0x840] ;  /* 0x0008400010357984 */ /* 0x000fe20000004800 */
[C---:B------:R-:W-:Y:S02]  /*4d50*/  FFMA R100, R61.reuse, R27, R100 ;  /* 0x0000001b3d647223 */ /* 0x040fe40000000064 */
[C---:B------:R-:W-:Y:S02]  /*4d60*/  FFMA R93, R61.reuse, R31, R93 ;  /* 0x0000001f3d5d7223 */ /* 0x040fe4000000005d */
[----:B------:R-:W-:Y:S02]  /*4d70*/  FFMA R32, R61, R35, R32 ;  /* 0x000000233d207223 */ /* 0x000fe40000000020 */
[----:B------:R-:W4:Y:S01]  /*4d80*/  LDS R61, [R16.X4+0x7c0] ;  /* 0x0007c000103d7984 */ /* 0x000f220000004800 */
[----:B------:R-:W-:-:S02]  /*4d90*/  FFMA R21, R62, R23, R21 ;  /* 0x000000173e157223 */ /* 0x000fc40000000015 */
[-C--:B------:R-:W-:Y:S02]  /*4da0*/  FFMA R20, R55, R23.reuse, R20 ;  /* 0x0000001737147223 */ /* 0x080fe40000000014 */
[----:B0-----:R-:W-:Y:S02]  /*4db0*/  FFMA R22, R28, R23, R22 ;  /* 0x000000171c167223 */ /* 0x001fe40000000016 */
[----:B-1----:R-:W-:Y:S02]  /*4dc0*/  FFMA R23, R48, R64, R32 ;  /* 0x0000004030177223 */ /* 0x002fe40000000020 */
[----:B------:R-:W0:Y:S01]  /*4dd0*/  LDS R32, [R16.X4+0x784] ;  /* 0x0007840010207984 */ /* 0x000e220000004800 */
[C---:B------:R-:W-:Y:S02]  /*4de0*/  FFMA R92, R66.reuse, R30, R101 ;  /* 0x0000001e425c7223 */ /* 0x040fe40000000065 */
[----:B------:R-:W-:Y:S01]  /*4df0*/  FFMA R66, R66, R34, R57 ;  /* 0x0000002242427223 */ /* 0x000fe20000000039 */
[----:B------:R-:W-:Y:S01]  /*4e00*/  LDS R101, [R16.X4+0x788] ;  /* 0x0007880010657984 */ /* 0x000fe20000004800 */
[----:B------:R-:W-:-:S02]  /*4e10*/  FFMA R30, R54, R30, R103 ;  /* 0x0000001e361e7223 */ /* 0x000fc40000000067 */
[----:B------:R-:W-:Y:S01]  /*4e20*/  FFMA R34, R54, R34, R67 ;  /* 0x0000002236227223 */ /* 0x000fe20000000043 */
[----:B------:R-:W1:Y:S01]  /*4e30*/  LDS R57, [R16.X4+0x7c4] ;  /* 0x0007c40010397984 */ /* 0x000e620000004800 */
[CC--:B------:R-:W-:Y:S02]  /*4e40*/  FFMA R59, R62.reuse, R35.reuse, R59 ;  /* 0x000000233e3b7223 */ /* 0x0c0fe4000000003b */
[C---:B------:R-:W-:Y:S01]  /*4e50*/  FFMA R66, R55.reuse, R35, R66 ;  /* 0x0000002337427223 */ /* 0x040fe20000000042 */
[----:B------:R-:W-:Y:S01]  /*4e60*/  LDS R54, [R16.X4+0x844] ;  /* 0x0008440010367984 */ /* 0x000fe20000004800 */
[C---:B------:R-:W-:Y:S02]  /*4e70*/  FFMA R25, R62.reuse, R27, R25 ;  /* 0x0000001b3e197223 */ /* 0x040fe40000000019 */
[----:B------:R-:W-:Y:S02]  /*4e80*/  FFMA R29, R62, R31, R29 ;  /* 0x0000001f3e1d7223 */ /* 0x000fe4000000001d */
[----:B------:R-:W-:-:S02]  /*4e90*/  FFMA R24, R55, R27, R24 ;  /* 0x0000001b37187223 */ /* 0x000fc40000000018 */
[----:B------:R-:W-:Y:S02]  /*4ea0*/  FFMA R92, R55, R31, R92 ;  /* 0x0000001f375c7223 */ /* 0x000fe4000000005c */
[C---:B------:R-:W-:Y:S01]  /*4eb0*/  FFMA R26, R28.reuse, R27, R26 ;  /* 0x0000001b1c1a7223 */ /* 0x040fe2000000001a */
[----:B------:R-:W0:Y:S01]  /*4ec0*/  LDS R55, [R16.X4+0x804] ;  /* 0x0008040010377984 */ /* 0x000e220000004800 */
[C---:B------:R-:W-:Y:S02]  /*4ed0*/  FFMA R30, R28.reuse, R31, R30 ;  /* 0x0000001f1c1e7223 */ /* 0x040fe4000000001e */
[----:B------:R-:W-:Y:S02]  /*4ee0*/  FFMA R35, R28, R35, R34 ;  /* 0x000000231c237223 */ /* 0x000fe40000000022 */
[-C--:B--2---:R-:W-:Y:S02]  /*4ef0*/  FFMA R93, R44, R64.reuse, R93 ;  /* 0x000000402c5d7223 */ /* 0x084fe4000000005d */
[----:B---3--:R-:W-:-:S02]  /*4f00*/  FFMA R99, R36, R64, R99 ;  /* 0x0000004024637223 */ /* 0x008fc40000000063 */
[----:B------:R-:W-:Y:S02]  /*4f10*/  FFMA R34, R40, R64, R100 ;  /* 0x0000004028227223 */ /* 0x000fe40000000064 */
[CC--:B------:R-:W-:Y:S02]  /*4f20*/  FFMA R103, R48.reuse, R65.reuse, R59 ;  /* 0x0000004130677223 */ /* 0x0c0fe4000000003b */
[----:B------:R-:W-:Y:S02]  /*4f30*/  FFMA R28, R48, R56, R66 ;  /* 0x00000038301c7223 */ /* 0x000fe40000000042 */
[-C--:B------:R-:W-:Y:S02]  /*4f40*/  FFMA R21, R36, R65.reuse, R21 ;  /* 0x0000004124157223 */ /* 0x080fe40000000015 */
[-C--:B------:R-:W-:Y:S02]  /*4f50*/  FFMA R25, R40, R65.reuse, R25 ;  /* 0x0000004128197223 */ /* 0x080fe40000000019 */
[----:B------:R-:W-:-:S02]  /*4f60*/  FFMA R29, R44, R65, R29 ;  /* 0x000000412c1d7223 */ /* 0x000fc4000000001d */
[-C--:B------:R-:W-:Y:S02]  /*4f70*/  FFMA R20, R36, R56.reuse, R20 ;  /* 0x0000003824147223 */ /* 0x080fe40000000014 */
[----:B------:R-:W-:Y:S02]  /*4f80*/  FFMA R24, R40, R56, R24 ;  /* 0x0000003828187223 */ /* 0x000fe40000000018 */
[-C--:B----4-:R-:W-:Y:S02]  /*4f90*/  FFMA R22, R36, R33.reuse, R22 ;  /* 0x0000002124167223 */ /* 0x090fe40000000016 */
[-C--:B------:R-:W-:Y:S02]  /*4fa0*/  FFMA R26, R40, R33.reuse, R26 ;  /* 0x00000021281a7223 */ /* 0x080fe4000000001a */
[-C--:B------:R-:W-:Y:S02]  /*4fb0*/  FFMA R30, R44, R33.reuse, R30 ;  /* 0x000000212c1e7223 */ /* 0x080fe4000000001e */
[----:B------:R-:W-:-:S02]  /*4fc0*/  FFMA R48, R48, R33, R35 ;  /* 0x0000002130307223 */ /* 0x000fc40000000023 */
[----:B------:R-:W-:Y:S02]  /*4fd0*/  FFMA R64, R44, R56, R92 ;  /* 0x000000382c407223 */ /* 0x000fe4000000005c */
[C---:B-----5:R-:W-:Y:S01]  /*4fe0*/  FFMA R65, R58.reuse, R37, R99 ;  /* 0x000000253a417223 */ /* 0x060fe20000000063 */
[----:B------:R-:W-:Y:S01]  /*4ff0*/  LDS R92, [R16.X4+0x808] ;  /* 0x00080800105c7984 */ /* 0x000fe20000004800 */
[C---:B------:R-:W-:Y:S02]  /*5000*/  FFMA R34, R58.reuse, R41, R34 ;  /* 0x000000293a227223 */ /* 0x040fe40000000022 */
[C---:B------:R-:W-:Y:S01]  /*5010*/  FFMA R33, R58.reuse, R45, R93 ;  /* 0x0000002d3a217223 */ /* 0x040fe2000000005d */
[----:B------:R-:W-:Y:S01]  /*5020*/  LDS R99, [R16.X4+0x880] ;  /* 0x0008800010637984 */ /* 0x000fe20000004800 */
[----:B------:R-:W-:Y:S02]  /*5030*/  FFMA R40, R58, R49, R23 ;  /* 0x000000313a287223 */ /* 0x000fe40000000017 */
[-C--:B------:R-:W-:Y:S01]  /*5040*/  FFMA R66, R61, R37.reuse, R21 ;  /* 0x000000253d427223 */ /* 0x080fe20000000015 */
[----:B------:R-:W2:Y:S01]  /*5050*/  LDS R58, [R16.X4+0x7c8] ;  /* 0x0007c800103a7984 */ /* 0x000ea20000004800 */
[----:B------:R-:W-:-:S02]  /*5060*/  FFMA R62, R52, R37, R20 ;  /* 0x00000025343e7223 */ /* 0x000fc40000000014 */
[----:B------:R-:W-:Y:S01]  /*5070*/  FFMA R56, R53, R37, R22 ;  /* 0x0000002535387223 */ /* 0x000fe20000000016 */
[----:B------:R-:W3:Y:S01]  /*5080*/  LDS R93, [R16.X4+0x848] ;  /* 0x00084800105d7984 */ /* 0x000ee20000004800 */
[-C--:B------:R-:W-:Y:S02]  /*5090*/  FFMA R67, R61, R41.reuse, R25 ;  /* 0x000000293d437223 */ /* 0x080fe40000000019 */
[-C--:B------:R-:W-:Y:S01]  /*50a0*/  FFMA R63, R52, R41.reuse, R24 ;  /* 0x00000029343f7223 */ /* 0x080fe20000000018 */
[----:B------:R-:W4:Y:S01]  /*50b0*/  LDS.128 R20, [R18.X4+0x7830] ;  /* 0x0078300012147984 */ /* 0x000f220000004c00 */
[----:B------:R-:W-:Y:S02]  /*50c0*/  FFMA R59, R53, R41, R26 ;  /* 0x00000029353b7223 */ /* 0x000fe4000000001a */
[-C--:B------:R-:W-:Y:S01]  /*50d0*/  FFMA R100, R61, R45.reuse, R29 ;  /* 0x0000002d3d647223 */ /* 0x080fe2000000001d */
[----:B------:R-:W5:Y:S01]  /*50e0*/  LDS.128 R24, [R18.X4+0x7cb0] ;  /* 0x007cb00012187984 */ /* 0x000f620000004c00 */
[----:B------:R-:W-:-:S02]  /*50f0*/  FFMA R60, R53, R45, R30 ;  /* 0x0000002d353c7223 */ /* 0x000fc4000000001e */
[----:B------:R-:W-:Y:S02]  /*5100*/  FFMA R36, R52, R49, R28 ;  /* 0x0000003134247223 */ /* 0x000fe4000000001c */
[----:B------:R-:W4:Y:S01]  /*5110*/  LDS.128 R28, [R18.X4+0x8130] ;  /* 0x00813000121c7984 */ /* 0x000f220000004c00 */
[C---:B0-----:R-:W-:Y:S02]  /*5120*/  FFMA R65, R32.reuse, R38, R65 ;  /* 0x0000002620417223 */ /* 0x041fe40000000041 */
[C---:B------:R-:W-:Y:S02]  /*5130*/  FFMA R41, R32.reuse, R42, R34 ;  /* 0x0000002a20297223 */ /* 0x040fe40000000022 */
[C---:B------:R-:W-:Y:S02]  /*5140*/  FFMA R37, R32.reuse, R46, R33 ;  /* 0x0000002e20257223 */ /* 0x040fe40000000021 */
[----:B------:R-:W-:Y:S02]  /*5150*/  FFMA R40, R32, R50, R40 ;  /* 0x0000003220287223 */ /* 0x000fe40000000028 */
[----:B------:R-:W0:Y:S01]  /*5160*/  LDS.128 R32, [R18.X4+0x85b0] ;  /* 0x0085b00012207984 */ /* 0x000e220000004c00 */
[----:B-1----:R-:W-:-:S02]  /*5170*/  FFMA R66, R57, R38, R66 ;  /* 0x0000002639427223 */ /* 0x002fc40000000042 */
[-C--:B------:R-:W-:Y:S02]  /*5180*/  FFMA R62, R55, R38.reuse, R62 ;  /* 0x00000026373e7223 */ /* 0x080fe4000000003e */
[----:B------:R-:W-:Y:S02]  /*5190*/  FFMA R56, R54, R38, R56 ;  /* 0x0000002636387223 */ /* 0x000fe40000000038 */
[----:B------:R-:W-:Y:S02]  /*51a0*/  FFMA R64, R52, R45, R64 ;  /* 0x0000002d34407223 */ /* 0x000fe40000000040 */
[----:B------:R-:W-:Y:S02]  /*51b0*/  FFMA R103, R61, R49, R103 ;  /* 0x000000313d677223 */ /* 0x000fe40000000067 */
[-C--:B------:R-:W-:Y:S02]  /*51c0*/  FFMA R67, R57, R42.reuse, R67 ;  /* 0x0000002a39437223 */ /* 0x080fe40000000043 */
[----:B------:R-:W-:-:S02]  /*51d0*/  FFMA R63, R55, R42, R63 ;  /* 0x0000002a373f7223 */ /* 0x000fc4000000003f */
[----:B------:R-:W-:Y:S02]  /*51e0*/  FFMA R59, R54, R42, R59 ;  /* 0x0000002a363b7223 */ /* 0x000fe4000000003b */
[----:B------:R-:W-:Y:S02]  /*51f0*/  FFMA R49, R53, R49, R48 ;  /* 0x0000003135317223 */ /* 0x000fe40000000030 */
[-C--:B------:R-:W-:Y:S02]  /*5200*/  FFMA R65, R101, R39.reuse, R65 ;  /* 0x0000002765417223 */ /* 0x080fe40000000041 */
[-C--:B--2---:R-:W-:Y:S02]  /*5210*/  FFMA R66, R58, R39.reuse, R66 ;  /* 0x000000273a427223 */ /* 0x084fe40000000042 */
[-C--:B------:R-:W-:Y:S02]  /*5220*/  FFMA R62, R92, R39.reuse, R62 ;  /* 0x000000275c3e7223 */ /* 0x080fe4000000003e */
[----:B---3--:R-:W-:-:S02]  /*5230*/  FFMA R56, R93, R39, R56 ;  /* 0x000000275d387223 */ /* 0x008fc40000000038 */
[-C--:B------:R-:W-:Y:S02]  /*5240*/  FFMA R100, R57, R46.reuse, R100 ;  /* 0x0000002e39647223 */ /* 0x080fe40000000064 */
[-C--:B------:R-:W-:Y:S02]  /*5250*/  FFMA R64, R55, R46.reuse, R64 ;  /* 0x0000002e37407223 */ /* 0x080fe40000000040 */
[----:B------:R-:W-:Y:S02]  /*5260*/  FFMA R60, R54, R46, R60 ;  /* 0x0000002e363c7223 */ /* 0x000fe4000000003c */
[-C--:B------:R-:W-:Y:S02]  /*5270*/  FFMA R103, R57, R50.reuse, R103 ;  /* 0x0000003239677223 */ /* 0x080fe40000000067 */
[----:B------:R-:W-:Y:S02]  /*5280*/  FFMA R36, R55, R50, R36 ;  /* 0x0000003237247223 */ /* 0x000fe40000000024 */
[----:B------:R-:W-:-:S02]  /*5290*/  FFMA R38, R101, R43, R41 ;  /* 0x0000002b65267223 */ /* 0x000fc40000000029 */
[-C--:B------:R-:W-:Y:S02]  /*52a0*/  FFMA R67, R58, R43.reuse, R67 ;  /* 0x0000002b3a437223 */ /* 0x080fe40000000043 */
[-C--:B------:R-:W-:Y:S02]  /*52b0*/  FFMA R63, R92, R43.reuse, R63 ;  /* 0x0000002b5c3f7223 */ /* 0x080fe4000000003f */
[----:B------:R-:W-:Y:S02]  /*52c0*/  FFMA R59, R93, R43, R59 ;  /* 0x0000002b5d3b7223 */ /* 0x000fe4000000003b */
[----:B------:R-:W-:Y:S02]  /*52d0*/  FFMA R50, R54, R50, R49 ;  /* 0x0000003236327223 */ /* 0x000fe40000000031 */
[----:B------:R-:W-:Y:S02]  /*52e0*/  FFMA R37, R101, R47, R37 ;  /* 0x0000002f65257223 */ /* 0x000fe40000000025 */
[----:B----4-:R-:W-:-:S02]  /*52f0*/  FFMA R65, R20, R61, R65 ;  /* 0x0000003d14417223 */ /* 0x010fc40000000041 */
[C---:B------:R-:W-:Y:S02]  /*5300*/  FFMA R66, R20.reuse, R52, R66 ;  /* 0x0000003414427223 */ /* 0x040fe40000000042 */
[C---:B------:R-:W-:Y:S02]  /*5310*/  FFMA R62, R20.reuse, R53, R62 ;  /* 0x00000035143e7223 */ /* 0x040fe4000000003e */
[----:B------:R-:W-:Y:S02]  /*5320*/  FFMA R56, R20, R99, R56 ;  /* 0x0000006314387223 */ /* 0x000fe40000000038 */
[----:B------:R-:W-:Y:S02]  /*5330*/  FFMA R101, R101, R51, R40 ;  /* 0x0000003365657223 */ /* 0x000fe40000000028 */
[-C--:B------:R-:W-:Y:S01]  /*5340*/  FFMA R100, R58, R47.reuse, R100 ;  /* 0x0000002f3a647223 */ /* 0x080fe20000000064 */
[----:B------:R-:W-:Y:S01]  /*5350*/  LDS.128 R40, [R18.X4+0x7cc0] ;  /* 0x007cc00012287984 */ /* 0x000fe20000004c00 */
[----:B------:R-:W-:-:S02]  /*5360*/  FFMA R64, R92, R47, R64 ;  /* 0x0000002f5c407223 */ /* 0x000fc40000000040 */
[----:B------:R-:W-:Y:S02]  /*5370*/  FFMA R60, R93, R47, R60 ;  /* 0x0000002f5d3c7223 */ /* 0x000fe4000000003c */
[-C--:B------:R-:W-:Y:S01]  /*5380*/  FFMA R103, R58, R51.reuse, R103 ;  /* 0x000000333a677223 */ /* 0x080fe20000000067 */
[----:B------:R-:W-:Y:S01]  /*5390*/  LDS.128 R44, [R18.X4+0x8140] ;  /* 0x00814000122c7984 */ /* 0x000fe20000004c00 */
[----:B------:R-:W-:Y:S02]  /*53a0*/  FFMA R36, R92, R51, R36 ;  /* 0x000000335c247223 */ /* 0x000fe40000000024 */
[C---:B-----5:R-:W-:Y:S02]  /*53b0*/  FFMA R20, R24.reuse, R61, R38 ;  /* 0x0000003d18147223 */ /* 0x060fe40000000026 */
[C---:B------:R-:W-:Y:S02]  /*53c0*/  FFMA R67, R24.reuse, R52, R67 ;  /* 0x0000003418437223 */ /* 0x040fe40000000043 */
[----:B------:R-:W-:-:S02]  /*53d0*/  FFMA R63, R24, R53, R63 ;  /* 0x00000035183f7223 */ /* 0x000fc4000000003f */
[----:B------:R-:W-:Y:S02]  /*53e0*/  FFMA R59, R24, R99, R59 ;  /* 0x00000063183b7223 */ /* 0x000fe4000000003b */
[----:B------:R-:W-:Y:S02]  /*53f0*/  FFMA R51, R93, R51, R50 ;  /* 0x000000335d337223 */ /* 0x000fe40000000032 */
[C---:B------:R-:W-:Y:S02]  /*5400*/  FFMA R24, R28.reuse, R61, R37 ;  /* 0x0000003d1c187223 */ /* 0x040fe40000000025 */
[C---:B------:R-:W-:Y:S02]  /*5410*/  FFMA R100, R28.reuse, R52, R100 ;  /* 0x000000341c647223 */ /* 0x040fe40000000064 */
[C---:B------:R-:W-:Y:S02]  /*5420*/  FFMA R64, R28.reuse, R53, R64 ;  /* 0x000000351c407223 */ /* 0x040fe40000000040 */
[----:B------:R-:W-:-:S02]  /*5430*/  FFMA R60, R28, R99, R60 ;  /* 0x000000631c3c7223 */ /* 0x000fc4000000003c */
[C---:B0-----:R-:W-:Y:S02]  /*5440*/  FFMA R101, R32.reuse, R61, R101 ;  /* 0x0000003d20657223 */ /* 0x041fe40000000065 */
[C---:B------:R-:W-:Y:S02]  /*5450*/  FFMA R103, R32.reuse, R52, R103 ;  /* 0x0000003420677223 */ /* 0x040fe40000000067 */
[C---:B------:R-:W-:Y:S02]  /*5460*/  FFMA R28, R32.reuse, R53, R36 ;  /* 0x00000035201c7223 */ /* 0x040fe40000000024 */
[----:B------:R-:W-:Y:S01]  /*5470*/  FFMA R61, R32, R99, R51 ;  /* 0x00000063203d7223 */ /* 0x000fe20000000033 */
[----:B------:R-:W-:Y:S01]  /*5480*/  LDS.128 R36, [R18.X4+0x7840] ;  /* 0x0078400012247984 */ /* 0x000fe20000004c00 */
[C---:B------:R-:W-:Y:S02]  /*5490*/  FFMA R32, R57.reuse, R29, R24 ;  /* 0x0000001d39207223 */ /* 0x040fe40000000018 */
[C---:B------:R-:W-:Y:S01]  /*54a0*/  FFMA R20, R57.reuse, R25, R20 ;  /* 0x0000001939147223 */ /* 0x040fe20000000014 */
[----:B------:R-:W0:Y:S01]  /*54b0*/  LDS R24, [R16.X4+0x884] ;  /* 0x0008840010187984 */ /* 0x000e220000004800 */
[----:B------:R-:W-:-:S02]  /*54c0*/  FFMA R65, R57, R21, R65 ;  /* 0x0000001539417223 */ /* 0x000fc40000000041 */
[----:B------:R-:W-:Y:S01]  /*54d0*/  FFMA R101, R57, R33, R101 ;  /* 0x0000002139657223 */ /* 0x000fe20000000065 */
[----:B------:R-:W-:Y:S01]  /*54e0*/  LDS.128 R48, [R18.X4+0x85c0] ;  /* 0x0085c00012307984 */ /* 0x000fe20000004c00 */
[C---:B------:R-:W-:Y:S02]  /*54f0*/  FFMA R57, R58.reuse, R26, R20 ;  /* 0x0000001a3a397223 */ /* 0x040fe40000000014 */
[C---:B------:R-:W-:Y:S01]  /*5500*/  FFMA R65, R58.reuse, R22, R65 ;  /* 0x000000163a417223 */ /* 0x040fe20000000041 */
[----:B------:R-:W1:Y:S01]  /*5510*/  LDS R20, [R16.X4+0x888] ;  /* 0x0008880010147984 */ /* 0x000e620000004800 */
[C---:B------:R-:W-:Y:S02]  /*5520*/  FFMA R32, R58.reuse, R30, R32 ;  /* 0x0000001e3a207223 */ /* 0x040fe40000000020 */
[----:B------:R-:W-:Y:S02]  /*5530*/  FFMA R102, R58, R34, R101 ;  /* 0x000000223a667223 */ /* 0x000fe40000000065 */
[----:B------:R-:W-:-:S02]  /*5540*/  FFMA R65, R52, R23, R65 ;  /* 0x0000001734417223 */ /* 0x000fc40000000041 */
[C---:B------:R-:W-:Y:S02]  /*5550*/  FFMA R57, R52.reuse, R27, R57 ;  /* 0x0000001b34397223 */ /* 0x040fe40000000039 */
[C---:B------:R-:W-:Y:S02]  /*5560*/  FFMA R101, R52.reuse, R31, R32 ;  /* 0x0000001f34657223 */ /* 0x040fe40000000020 */
[----:B------:R-:W-:Y:S02]  /*5570*/  FFMA R102, R52, R35, R102 ;  /* 0x0000002334667223 */ /* 0x000fe40000000066 */
[----:B------:R-:W2:Y:S01]  /*5580*/  LDS R52, [R16.X4+0x8c0] ;  /* 0x0008c00010347984 */ /* 0x000ea20000004800 */
[C---:B------:R-:W-:Y:S02]  /*5590*/  FFMA R66, R55.reuse, R21, R66 ;  /* 0x0000001537427223 */ /* 0x040fe40000000042 */
[C---:B------:R-:W-:Y:S02]  /*55a0*/  FFMA R67, R55.reuse, R25, R67 ;  /* 0x0000001937437223 */ /* 0x040fe40000000043 */
[----:B------:R-:W-:-:S02]  /*55b0*/  FFMA R100, R55, R29, R100 ;  /* 0x0000001d37647223 */ /* 0x000fc40000000064 */
[----:B------:R-:W-:Y:S02]  /*55c0*/  FFMA R103, R55, R33, R103 ;  /* 0x0000002137677223 */ /* 0x000fe40000000067 */
[C---:B------:R-:W-:Y:S02]  /*55d0*/  FFMA R66, R92.reuse, R22, R66 ;  /* 0x000000165c427223 */ /* 0x040fe40000000042 */
[C---:B------:R-:W-:Y:S02]  /*55e0*/  FFMA R67, R92.reuse, R26, R67 ;  /* 0x0000001a5c437223 */ /* 0x040fe40000000043 */
[C---:B------:R-:W-:Y:S02]  /*55f0*/  FFMA R100, R92.reuse, R30, R100 ;  /* 0x0000001e5c647223 */ /* 0x040fe40000000064 */
[----:B------:R-:W-:Y:S02]  /*5600*/  FFMA R113, R92, R34, R103 ;  /* 0x000000225c717223 */ /* 0x000fe40000000067 */
[----:B------:R-:W-:-:S02]  /*5610*/  FFMA R62, R54, R21, R62 ;  /* 0x00000015363e7223 */ /* 0x000fc4000000003e */
[C---:B------:R-:W-:Y:S02]  /*5620*/  FFMA R63, R54.reuse, R25, R63 ;  /* 0x00000019363f7223 */ /* 0x040fe4000000003f */
[C---:B------:R-:W-:Y:S02]  /*5630*/  FFMA R64, R54.reuse, R29, R64 ;  /* 0x0000001d36407223 */ /* 0x040fe40000000040 */
[----:B------:R-:W-:Y:S02]  /*5640*/  FFMA R28, R54, R33, R28 ;  /* 0x00000021361c7223 */ /* 0x000fe4000000001c */
        /* <DEDUP_REMOVED lines=12> */
[C---:B0-----:R-:W-:Y:S02]  /*5710*/  FFMA R53, R24.reuse, R21, R56 ;  /* 0x0000001518357223 */ /* 0x041fe40000000038 */
[----:B------:R-:W0:Y:S01]  /*5720*/  LDS R21, [R16.X4+0x8c4] ;  /* 0x0008c40010157984 */ /* 0x000e220000004800 */
[C---:B------:R-:W-:Y:S02]  /*5730*/  FFMA R59, R24.reuse, R25, R59 ;  /* 0x00000019183b7223 */ /* 0x040fe4000000003b */
[C---:B------:R-:W-:Y:S01]  /*5740*/  FFMA R29, R24.reuse, R29, R60 ;  /* 0x0000001d181d7223 */ /* 0x040fe2000000003c */
[----:B------:R-:W3:Y:S01]  /*5750*/  LDS R25, [R16.X4+0xf00] ;  /* 0x000f000010197984 */ /* 0x000ee20000004800 */
[----:B------:R-:W-:-:S02]  /*5760*/  FFMA R61, R24, R33, R61 ;  /* 0x00000021183d7223 */ /* 0x000fc4000000003d */
[-C--:B------:R-:W-:Y:S02]  /*5770*/  FFMA R65, R36, R55.reuse, R65 ;  /* 0x0000003724417223 */ /* 0x080fe40000000041 */
[-C--:B------:R-:W-:Y:S02]  /*5780*/  FFMA R64, R40, R55.reuse, R57 ;  /* 0x0000003728407223 */ /* 0x080fe40000000039 */
[C---:B-1----:R-:W-:Y:S02]  /*5790*/  FFMA R53, R20.reuse, R22, R53 ;  /* 0x0000001614357223 */ /* 0x042fe40000000035 */
[C---:B------:R-:W-:Y:S01]  /*57a0*/  FFMA R59, R20.reuse, R26, R59 ;  /* 0x0000001a143b7223 */ /* 0x040fe2000000003b */
[----:B------:R-:W-:Y:S01]  /*57b0*/  LDS R22, [R16.X4+0x8c8] ;  /* 0x0008c80010167984 */ /* 0x000fe20000004800 */
[C---:B------:R-:W-:Y:S02]  /*57c0*/  FFMA R29, R20.reuse, R30, R29 ;  /* 0x0000001e141d7223 */ /* 0x040fe4000000001d */
[----:B------:R-:W-:Y:S01]  /*57d0*/  FFMA R61, R20, R34, R61 ;  /* 0x00000022143d7223 */ /* 0x000fe2000000003d */
[----:B------:R-:W1:Y:S01]  /*57e0*/  LDS R26, [R16.X4+0xf04] ;  /* 0x000f0400101a7984 */ /* 0x000e620000004800 */
[----:B------:R-:W-:-:S02]  /*57f0*/  FFMA R102, R48, R55, R102 ;  /* 0x0000003730667223 */ /* 0x000fc40000000066 */
[----:B------:R-:W-:Y:S02]  /*5800*/  FFMA R101, R44, R55, R101 ;  /* 0x000000372c657223 */ /* 0x000fe40000000065 */
[-C--:B------:R-:W-:Y:S02]  /*5810*/  FFMA R103, R36, R54.reuse, R103 ;  /* 0x0000003624677223 */ /* 0x080fe40000000067 */
[-C--:B------:R-:W-:Y:S02]  /*5820*/  FFMA R111, R40, R54.reuse, R111 ;  /* 0x00000036286f7223 */ /* 0x080fe4000000006f */
[-C--:B------:R-:W-:Y:S02]  /*5830*/  FFMA R112, R44, R54.reuse, R112 ;  /* 0x000000362c707223 */ /* 0x080fe40000000070 */
[----:B------:R-:W-:Y:S02]  /*5840*/  FFMA R113, R48, R54, R113 ;  /* 0x0000003630717223 */ /* 0x000fe40000000071 */
[----:B--2---:R-:W-:-:S02]  /*5850*/  FFMA R23, R52, R23, R53 ;  /* 0x0000001734177223 */ /* 0x004fc40000000035 */
[C---:B------:R-:W-:Y:S02]  /*5860*/  FFMA R27, R52.reuse, R27, R59 ;  /* 0x0000001b341b7223 */ /* 0x040fe4000000003b */
[C---:B------:R-:W-:Y:S01]  /*5870*/  FFMA R31, R52.reuse, R31, R29 ;  /* 0x0000001f341f7223 */ /* 0x040fe2000000001d */
[----:B------:R-:W-:Y:S01]  /*5880*/  LDS.128 R56, [R18.X4+0x7cd0] ;  /* 0x007cd00012387984 */ /* 0x000fe20000004c00 */
[----:B------:R-:W-:Y:S02]  /*5890*/  FFMA R35, R52, R35, R61 ;  /* 0x0000002334237223 */ /* 0x000fe4000000003d */
[C---:B------:R-:W-:Y:S01]  /*58a0*/  FFMA R30, R92.reuse, R37, R65 ;  /* 0x000000255c1e7223 */ /* 0x040fe20000000041 */
[----:B------:R-:W2:Y:S01]  /*58b0*/  LDS R29, [R16.X4+0xf08] ;  /* 0x000f0800101d7984 */ /* 0x000ea20000004800 */
[C---:B------:R-:W-:Y:S02]  /*58c0*/  FFMA R33, R92.reuse, R41, R64 ;  /* 0x000000295c217223 */ /* 0x040fe40000000040 */
[C---:B------:R-:W-:Y:S01]  /*58d0*/  FFMA R118, R92.reuse, R49, R102 ;  /* 0x000000315c767223 */ /* 0x040fe20000000066 */
[----:B------:R-:W4:Y:S01]  /*58e0*/  LDS.128 R52, [R18.X4+0x7850] ;  /* 0x0078500012347984 */ /* 0x000f220000004c00 */
[----:B------:R-:W-:-:S02]  /*58f0*/  FFMA R34, R92, R45, R101 ;  /* 0x0000002d5c227223 */ /* 0x000fc40000000065 */
[C---:B------:R-:W-:Y:S01]  /*5900*/  FFMA R28, R36.reuse, R24, R28 ;  /* 0x00000018241c7223 */ /* 0x040fe2000000001c */
[----:B------:R-:W5:Y:S01]  /*5910*/  LDS.128 R60, [R18.X4+0x8150] ;  /* 0x00815000123c7984 */ /* 0x000f620000004c00 */
[----:B0-----:R-:W-:Y:S02]  /*5920*/  FFMA R23, R36, R21, R23 ;  /* 0x0000001524177223 */ /* 0x001fe40000000017 */
[C---:B------:R-:W-:Y:S01]  /*5930*/  FFMA R103, R93.reuse, R37, R103 ;  /* 0x000000255d677223 */ /* 0x040fe20000000067 */
[----:B------:R-:W0:Y:S01]  /*5940*/  LDS.128 R64, [R18.X4+0x85d0] ;  /* 0x0085d00012407984 */ /* 0x000e220000004c00 */
[C---:B------:R-:W-:Y:S02]  /*5950*/  FFMA R111, R93.reuse, R41, R111 ;  /* 0x000000295d6f7223 */ /* 0x040fe4000000006f */
[C---:B------:R-:W-:Y:S01]  /*5960*/  FFMA R112, R93.reuse, R45, R112 ;  /* 0x0000002d5d707223 */ /* 0x040fe20000000070 */
[----:B------:R-:W0:Y:S01]  /*5970*/  LDS R102, [R16.X4+0xf40] ;  /* 0x000f400010667984 */ /* 0x000e220000004800 */
[----:B------:R-:W-:-:S02]  /*5980*/  FFMA R113, R93, R49, R113 ;  /* 0x000000315d717223 */ /* 0x000fc40000000071 */
[-C--:B------:R-:W-:Y:S01]  /*5990*/  FFMA R32, R40, R24.reuse, R32 ;  /* 0x0000001828207223 */ /* 0x080fe20000000020 */
[----:B------:R-:W0:Y:S01]  /*59a0*/  LDS R92, [R16.X4+0xf44] ;  /* 0x000f4400105c7984 */ /* 0x000e220000004800 */
[----:B------:R-:W-:Y:S02]  /*59b0*/  FFMA R93, R44, R24, R100 ;  /* 0x000000182c5d7223 */ /* 0x000fe40000000064 */
[-C--:B------:R-:W-:Y:S01]  /*59c0*/  FFMA R27, R40, R21.reuse, R27 ;  /* 0x00000015281b7223 */ /* 0x080fe2000000001b */
[----:B------:R-:W0:Y:S01]  /*59d0*/  LDS R36, [R16.X4+0xf48] ;  /* 0x000f480010247984 */ /* 0x000e220000004800 */
[----:B------:R-:W-:Y:S02]  /*59e0*/  FFMA R31, R44, R21, R31 ;  /* 0x000000152c1f7223 */ /* 0x000fe4000000001f */
[C---:B---3--:R-:W-:Y:S01]  /*59f0*/  FFMA R30, R25.reuse, R38, R30 ;  /* 0x00000026191e7223 */ /* 0x048fe2000000001e */
[----:B------:R-:W3:Y:S01]  /*5a00*/  LDS R40, [R16.X4+0xf80] ;  /* 0x000f800010287984 */ /* 0x000ee20000004800 */
[----:B------:R-:W-:-:S02]  /*5a10*/  FFMA R33, R25, R42, R33 ;  /* 0x0000002a19217223 */ /* 0x000fc40000000021 */
[C---:B------:R-:W-:Y:S01]  /*5a20*/  FFMA R34, R25.reuse, R46, R34 ;  /* 0x0000002e19227223 */ /* 0x040fe20000000022 */
[----:B------:R-:W3:Y:S01]  /*5a30*/  LDS R44, [R16.X4+0xfc0] ;  /* 0x000fc000102c7984 */ /* 0x000ee20000004800 */
[----:B------:R-:W-:Y:S02]  /*5a40*/  FFMA R118, R25, R50, R118 ;  /* 0x0000003219767223 */ /* 0x000fe40000000076 */
[C---:B-1----:R-:W-:Y:S02]  /*5a50*/  FFMA R30, R26.reuse, R39, R30 ;  /* 0x000000271a1e7223 */ /* 0x042fe4000000001e */
[C---:B------:R-:W-:Y:S02]  /*5a60*/  FFMA R33, R26.reuse, R43, R33 ;  /* 0x0000002b1a217223 */ /* 0x040fe40000000021 */
[C---:B------:R-:W-:Y:S02]  /*5a70*/  FFMA R34, R26.reuse, R47, R34 ;  /* 0x0000002f1a227223 */ /* 0x040fe40000000022 */
[----:B------:R-:W-:-:S02]  /*5a80*/  FFMA R118, R26, R51, R118 ;  /* 0x000000331a767223 */ /* 0x000fc40000000076 */
[-C--:B--2---:R-:W-:Y:S02]  /*5a90*/  FFMA R33, R56, R29.reuse, R33 ;  /* 0x0000001d38217223 */ /* 0x084fe40000000021 */
[----:B----4-:R-:W-:Y:S02]  /*5aa0*/  FFMA R30, R52, R29, R30 ;  /* 0x0000001d341e7223 */ /* 0x010fe4000000001e */
[----:B------:R-:W-:Y:S02]  /*5ab0*/  FFMA R100, R20, R37, R28 ;  /* 0x0000002514647223 */ /* 0x000fe4000000001c */
[-C--:B-----5:R-:W-:Y:S02]  /*5ac0*/  FFMA R34, R60, R29.reuse, R34 ;  /* 0x0000001d3c227223 */ /* 0x0a0fe40000000022 */
[----:B------:R-:W-:Y:S02]  /*5ad0*/  FFMA R101, R48, R24, R99 ;  /* 0x0000001830657223 */ /* 0x000fe40000000063 */
[----:B0-----:R-:W-:-:S02]  /*5ae0*/  FFMA R120, R64, R29, R118 ;  /* 0x0000001d40787223 */ /* 0x001fc40000000076 */
[----:B------:R-:W-:Y:S02]  /*5af0*/  FFMA R35, R48, R21, R35 ;  /* 0x0000001530237223 */ /* 0x000fe40000000023 */
[C---:B------:R-:W-:Y:S02]  /*5b00*/  FFMA R28, R102.reuse, R38, R103 ;  /* 0x00000026661c7223 */ /* 0x040fe40000000067 */
[C---:B------:R-:W-:Y:S02]  /*5b10*/  FFMA R118, R102.reuse, R42, R111 ;  /* 0x0000002a66767223 */ /* 0x040fe4000000006f */
[C---:B------:R-:W-:Y:S02]  /*5b20*/  FFMA R112, R102.reuse, R46, R112 ;  /* 0x0000002e66707223 */ /* 0x040fe40000000070 */
[C---:B------:R-:W-:Y:S02]  /*5b30*/  FFMA R113, R102.reuse, R50, R113 ;  /* 0x0000003266717223 */ /* 0x040fe40000000071 */
[----:B------:R-:W-:-:S02]  /*5b40*/  FFMA R111, R102, R53, R30 ;  /* 0x00000035666f7223 */ /* 0x000fc4000000001e */
[C---:B------:R-:W-:Y:S02]  /*5b50*/  FFMA R48, R102.reuse, R57, R33 ;  /* 0x0000003966307223 */ /* 0x040fe40000000021 */
[C---:B------:R-:W-:Y:S02]  /*5b60*/  FFMA R103, R102.reuse, R61, R34 ;  /* 0x0000003d66677223 */ /* 0x040fe40000000022 */
[----:B------:R-:W-:Y:S02]  /*5b70*/  FFMA R120, R102, R65, R120 ;  /* 0x0000004166787223 */ /* 0x000fe40000000078 */
[C---:B------:R-:W-:Y:S02]  /*5b80*/  FFMA R99, R20.reuse, R41, R32 ;  /* 0x0000002914637223 */ /* 0x040fe40000000020 */
[C---:B------:R-:W-:Y:S02]  /*5b90*/  FFMA R93, R20.reuse, R45, R93 ;  /* 0x0000002d145d7223 */ /* 0x040fe4000000005d */
[----:B------:R-:W-:-:S02]  /*5ba0*/  FFMA R101, R20, R49, R101 ;  /* 0x0000003114657223 */ /* 0x000fc40000000065 */
[C---:B------:R-:W-:Y:S02]  /*5bb0*/  FFMA R102, R92.reuse, R39, R28 ;  /* 0x000000275c667223 */ /* 0x040fe4000000001c */
[C---:B------:R-:W-:Y:S02]  /*5bc0*/  FFMA R118, R92.reuse, R43, R118 ;  /* 0x0000002b5c767223 */ /* 0x040fe40000000076 */
[C---:B------:R-:W-:Y:S02]  /*5bd0*/  FFMA R112, R92.reuse, R47, R112 ;  /* 0x0000002f5c707223 */ /* 0x040fe40000000070 */
[C---:B------:R-:W-:Y:S02]  /*5be0*/  FFMA R113, R92.reuse, R51, R113 ;  /* 0x000000335c717223 */ /* 0x040fe40000000071 */
[C---:B------:R-:W-:Y:S02]  /*5bf0*/  FFMA R111, R92.reuse, R54, R111 ;  /* 0x000000365c6f7223 */ /* 0x040fe4000000006f */
[----:B------:R-:W-:-:S02]  /*5c00*/  FFMA R48, R92, R58, R48 ;  /* 0x0000003a5c307223 */ /* 0x000fc40000000030 */
[C---:B------:R-:W-:Y:S02]  /*5c10*/  FFMA R103, R92.reuse, R62, R103 ;  /* 0x0000003e5c677223 */ /* 0x040fe40000000067 */
[----:B------:R-:W-:Y:S02]  /*5c20*/  FFMA R120, R92, R66, R120 ;  /* 0x000000425c787223 */ /* 0x000fe40000000078 */
[C---:B------:R-:W-:Y:S01]  /*5c30*/  FFMA R37, R22.reuse, R37, R23 ;  /* 0x0000002516257223 */ /* 0x040fe20000000017 */
[----:B------:R-:W0:Y:S01]  /*5c40*/  LDS R92, [R16.X4+0xf88] ;  /* 0x000f8800105c7984 */ /* 0x000e220000004800 */
[C---:B------:R-:W-:Y:S02]  /*5c50*/  FFMA R41, R22.reuse, R41, R27 ;  /* 0x0000002916297223 */ /* 0x040fe4000000001b */
[C---:B------:R-:W-:Y:S01]  /*5c60*/  FFMA R45, R22.reuse, R45, R31 ;  /* 0x0000002d162d7223 */ /* 0x040fe2000000001f */
[----:B------:R-:W1:Y:S01]  /*5c70*/  LDS.128 R24, [R18.X4+0x7860] ;  /* 0x0078600012187984 */ /* 0x000e620000004c00 */
[----:B------:R-:W-:-:S02]  /*5c80*/  FFMA R49, R22, R49, R35 ;  /* 0x0000003116317223 */ /* 0x000fc40000000023 */
[-C--:B------:R-:W-:Y:S01]  /*5c90*/  FFMA R102, R52, R36.reuse, R102 ;  /* 0x0000002434667223 */ /* 0x080fe20000000066 */
[----:B------:R-:W2:Y:S01]  /*5ca0*/  LDS.128 R20, [R18.X4+0x7ce0] ;  /* 0x007ce00012147984 */ /* 0x000ea20000004c00 */
[-C--:B------:R-:W-:Y:S02]  /*5cb0*/  FFMA R118, R56, R36.reuse, R118 ;  /* 0x0000002438767223 */ /* 0x080fe40000000076 */
[-C--:B------:R-:W-:Y:S01]  /*5cc0*/  FFMA R112, R60, R36.reuse, R112 ;  /* 0x000000243c707223 */ /* 0x080fe20000000070 */
[----:B------:R-:W4:Y:S01]  /*5cd0*/  LDS.128 R32, [R18.X4+0x8160] ;  /* 0x0081600012207984 */ /* 0x000f220000004c00 */
[----:B------:R-:W-:Y:S02]  /*5ce0*/  FFMA R113, R64, R36, R113 ;  /* 0x0000002440717223 */ /* 0x000fe40000000071 */
[C---:B------:R-:W-:Y:S01]  /*5cf0*/  FFMA R111, R36.reuse, R55, R111 ;  /* 0x00000037246f7223 */ /* 0x040fe2000000006f */
[----:B------:R-:W5:Y:S01]  /*5d00*/  LDS.128 R28, [R18.X4+0x85e0] ;  /* 0x0085e000121c7984 */ /* 0x000f620000004c00 */
[----:B------:R-:W-:-:S02]  /*5d10*/  FFMA R48, R36, R59, R48 ;  /* 0x0000003b24307223 */ /* 0x000fc40000000030 */
[C---:B------:R-:W-:Y:S02]  /*5d20*/  FFMA R103, R36.reuse, R63, R103 ;  /* 0x0000003f24677223 */ /* 0x040fe40000000067 */
[----:B------:R-:W-:Y:S02]  /*5d30*/  FFMA R120, R36, R67, R120 ;  /* 0x0000004324787223 */ /* 0x000fe40000000078 */
[----:B------:R-:W5:Y:S01]  /*5d40*/  LDS R36, [R16.X4+0xfc4] ;  /* 0x000fc40010247984 */ /* 0x000f620000004800 */
[-C--:B---3--:R-:W-:Y:S02]  /*5d50*/  FFMA R100, R40, R38.reuse, R100 ;  /* 0x0000002628647223 */ /* 0x088fe40000000064 */
[----:B------:R-:W-:Y:S02]  /*5d60*/  FFMA R37, R44, R38, R37 ;  /* 0x000000262c257223 */ /* 0x000fe40000000025 */
[----:B------:R-:W3:Y:S01]  /*5d70*/  LDS R38, [R16.X4+0xfc8] ;  /* 0x000fc80010267984 */ /* 0x000ee20000004800 */
        /* <DEDUP_REMOVED lines=11> */
[----:B0-----:R-:W-:Y:S02]  /*5e30*/  FFMA R100, R52, R92, R100 ;  /* 0x0000005c34647223 */ /* 0x001fe40000000064 */
[----:B-1----:R-:W-:-:S02]  /*5e40*/  FFMA R111, R24, R40, R111 ;  /* 0x00000028186f7223 */ /* 0x002fc4000000006f */
[-C--:B--2---:R-:W-:Y:S02]  /*5e50*/  FFMA R48, R20, R40.reuse, R48 ;  /* 0x0000002814307223 */ /* 0x084fe40000000030 */
[-C--:B----4-:R-:W-:Y:S02]  /*5e60*/  FFMA R103, R32, R40.reuse, R103 ;  /* 0x0000002820677223 */ /* 0x090fe40000000067 */
[----:B-----5:R-:W-:Y:S02]  /*5e70*/  FFMA R120, R28, R40, R120 ;  /* 0x000000281c787223 */ /* 0x020fe40000000078 */
[C---:B------:R-:W-:Y:S01]  /*5e80*/  FFMA R93, R119.reuse, R47, R93 ;  /* 0x0000002f775d7223 */ /* 0x040fe2000000005d */
[----:B------:R-:W0:Y:S01]  /*5e90*/  LDS R40, [R16.X4+0x1000] ;  /* 0x0010000010287984 */ /* 0x000e220000004800 */
[C---:B------:R-:W-:Y:S02]  /*5ea0*/  FFMA R102, R119.reuse, R54, R102 ;  /* 0x0000003677667223 */ /* 0x040fe40000000066 */
[----:B------:R-:W-:-:S02]  /*5eb0*/  FFMA R112, R119, R62, R112 ;  /* 0x0000003e77707223 */ /* 0x000fc40000000070 */
[----:B------:R-:W-:Y:S02]  /*5ec0*/  FFMA R113, R119, R66, R113 ;  /* 0x0000004277717223 */ /* 0x000fe40000000071 */
[C---:B------:R-:W-:Y:S02]  /*5ed0*/  FFMA R49, R44.reuse, R50, R49 ;  /* 0x000000322c317223 */ /* 0x040fe40000000031 */
[----:B------:R-:W-:Y:S02]  /*5ee0*/  FFMA R45, R44, R46, R45 ;  /* 0x0000002e2c2d7223 */ /* 0x000fe4000000002d */
[-C--:B------:R-:W-:Y:S02]  /*5ef0*/  FFMA R50, R56, R92.reuse, R99 ;  /* 0x0000005c38327223 */ /* 0x080fe40000000063 */
[----:B------:R-:W-:Y:S02]  /*5f00*/  FFMA R46, R64, R92, R101 ;  /* 0x0000005c402e7223 */ /* 0x000fe40000000065 */
[----:B------:R-:W-:-:S02]  /*5f10*/  FFMA R99, R44, R53, R100 ;  /* 0x000000352c637223 */ /* 0x000fc40000000064 */
[----:B------:R-:W-:Y:S02]  /*5f20*/  FFMA R118, R92, R59, R118 ;  /* 0x0000003b5c767223 */ /* 0x000fe40000000076 */
[----:B------:R-:W-:Y:S02]  /*5f30*/  FFMA R93, R60, R92, R93 ;  /* 0x0000005c3c5d7223 */ /* 0x000fe4000000005d */
[C---:B------:R-:W-:Y:S02]  /*5f40*/  FFMA R100, R92.reuse, R55, R102 ;  /* 0x000000375c647223 */ /* 0x040fe40000000066 */
[C---:B------:R-:W-:Y:S02]  /*5f50*/  FFMA R112, R92.reuse, R63, R112 ;  /* 0x0000003f5c707223 */ /* 0x040fe40000000070 */
[----:B------:R-:W-:Y:S02]  /*5f60*/  FFMA R101, R92, R67, R113 ;  /* 0x000000435c657223 */ /* 0x000fe40000000071 */
[----:B------:R-:W-:-:S02]  /*5f70*/  FFMA R113, R20, R44, R118 ;  /* 0x0000002c14717223 */ /* 0x000fc40000000076 */
[C---:B------:R-:W-:Y:S02]  /*5f80*/  FFMA R41, R44.reuse, R42, R41 ;  /* 0x0000002a2c297223 */ /* 0x040fe40000000029 */
[C---:B------:R-:W-:Y:S02]  /*5f90*/  FFMA R50, R44.reuse, R57, R50 ;  /* 0x000000392c327223 */ /* 0x040fe40000000032 */
[C---:B------:R-:W-:Y:S02]  /*5fa0*/  FFMA R93, R44.reuse, R61, R93 ;  /* 0x0000003d2c5d7223 */ /* 0x040fe4000000005d */
[----:B------:R-:W-:Y:S02]  /*5fb0*/  FFMA R46, R44, R65, R46 ;  /* 0x000000412c2e7223 */ /* 0x000fe4000000002e */
[-C--:B------:R-:W-:Y:S02]  /*5fc0*/  FFMA R100, R24, R44.reuse, R100 ;  /* 0x0000002c18647223 */ /* 0x080fe40000000064 */
[----:B------:R-:W-:-:S02]  /*5fd0*/  FFMA R112, R32, R44, R112 ;  /* 0x0000002c20707223 */ /* 0x000fc40000000070 */
[----:B------:R-:W-:Y:S02]  /*5fe0*/  FFMA R118, R28, R44, R101 ;  /* 0x0000002c1c767223 */ /* 0x000fe40000000065 */
[----:B------:R-:W1:Y:S01]  /*5ff0*/  LDS R44, [R16.X4+0x1004] ;  /* 0x00100400102c7984 */ /* 0x000e620000004800 */
[C---:B------:R-:W-:Y:S02]  /*6000*/  FFMA R39, R36.reuse, R39, R37 ;  /* 0x0000002724277223 */ /* 0x040fe40000000025 */
[----:B------:R-:W-:Y:S01]  /*6010*/  FFMA R45, R36, R47, R45 ;  /* 0x0000002f242d7223 */ /* 0x000fe2000000002d */
[----:B------:R-:W2:Y:S01]  /*6020*/  LDS R37, [R16.X4+0x1008] ;  /* 0x0010080010257984 */ /* 0x000ea20000004800 */
[----:B---3--:R-:W-:Y:S02]  /*6030*/  FFMA R39, R52, R38, R39 ;  /* 0x0000002634277223 */ /* 0x008fe40000000027 */
[C---:B------:R-:W-:Y:S01]  /*6040*/  FFMA R111, R119.reuse, R25, R111 ;  /* 0x00000019776f7223 */ /* 0x040fe2000000006f */
[----:B------:R-:W3:Y:S01]  /*6050*/  LDS R52, [R16.X4+0x1040] ;  /* 0x0010400010347984 */ /* 0x000ee20000004800 */
[----:B------:R-:W-:-:S02]  /*6060*/  FFMA R48, R119, R21, R48 ;  /* 0x0000001577307223 */ /* 0x000fc40000000030 */
[C---:B------:R-:W-:Y:S02]  /*6070*/  FFMA R42, R119.reuse, R33, R103 ;  /* 0x00000021772a7223 */ /* 0x040fe40000000067 */
[----:B------:R-:W-:Y:S02]  /*6080*/  FFMA R120, R119, R29, R120 ;  /* 0x0000001d77787223 */ /* 0x000fe40000000078 */
[C---:B------:R-:W-:Y:S02]  /*6090*/  FFMA R99, R36.reuse, R54, R99 ;  /* 0x0000003624637223 */ /* 0x040fe40000000063 */
[C---:B------:R-:W-:Y:S02]  /*60a0*/  FFMA R41, R36.reuse, R43, R41 ;  /* 0x0000002b24297223 */ /* 0x040fe40000000029 */
[----:B------:R-:W-:Y:S02]  /*60b0*/  FFMA R49, R36, R51, R49 ;  /* 0x0000003324317223 */ /* 0x000fe40000000031 */
[----:B------:R-:W-:-:S02]  /*60c0*/  FFMA R45, R60, R38, R45 ;  /* 0x000000263c2d7223 */ /* 0x000fc4000000002d */
[C---:B------:R-:W-:Y:S01]  /*60d0*/  FFMA R103, R92.reuse, R26, R111 ;  /* 0x0000001a5c677223 */ /* 0x040fe2000000006f */
[----:B------:R-:W4:Y:S01]  /*60e0*/  LDS R60, [R16.X4+0x1044] ;  /* 0x00104400103c7984 */ /* 0x000f220000004800 */
[C---:B------:R-:W-:Y:S02]  /*60f0*/  FFMA R101, R92.reuse, R22, R48 ;  /* 0x000000165c657223 */ /* 0x040fe40000000030 */
[C---:B------:R-:W-:Y:S02]  /*6100*/  FFMA R102, R92.reuse, R34, R42 ;  /* 0x000000225c667223 */ /* 0x040fe4000000002a */
[----:B------:R-:W-:Y:S02]  /*6110*/  FFMA R111, R92, R30, R120 ;  /* 0x0000001e5c6f7223 */ /* 0x000fe40000000078 */
[C---:B------:R-:W-:Y:S02]  /*6120*/  FFMA R93, R36.reuse, R62, R93 ;  /* 0x0000003e245d7223 */ /* 0x040fe4000000005d */
[----:B------:R-:W-:-:S02]  /*6130*/  FFMA R50, R36, R58, R50 ;  /* 0x0000003a24327223 */ /* 0x000fc40000000032 */
[C---:B------:R-:W-:Y:S02]  /*6140*/  FFMA R46, R36.reuse, R66, R46 ;  /* 0x00000042242e7223 */ /* 0x040fe4000000002e */
[C---:B------:R-:W-:Y:S02]  /*6150*/  FFMA R100, R36.reuse, R25, R100 ;  /* 0x0000001924647223 */ /* 0x040fe40000000064 */
[C---:B------:R-:W-:Y:S02]  /*6160*/  FFMA R113, R36.reuse, R21, R113 ;  /* 0x0000001524717223 */ /* 0x040fe40000000071 */
[C---:B------:R-:W-:Y:S02]  /*6170*/  FFMA R112, R36.reuse, R33, R112 ;  /* 0x0000002124707223 */ /* 0x040fe40000000070 */
[----:B------:R-:W-:Y:S02]  /*6180*/  FFMA R92, R36, R29, R118 ;  /* 0x0000001d245c7223 */ /* 0x000fe40000000076 */
[----:B------:R-:W-:-:S02]  /*6190*/  FFMA R99, R38, R55, R99 ;  /* 0x0000003726637223 */ /* 0x000fc40000000063 */
[-C--:B------:R-:W-:Y:S02]  /*61a0*/  FFMA R41, R56, R38.reuse, R41 ;  /* 0x0000002638297223 */ /* 0x080fe40000000029 */
[----:B------:R-:W-:Y:S02]  /*61b0*/  FFMA R49, R64, R38, R49 ;  /* 0x0000002640317223 */ /* 0x000fe40000000031 */
[----:B0-----:R-:W-:Y:S02]  /*61c0*/  FFMA R39, R40, R53, R39 ;  /* 0x0000003528277223 */ /* 0x001fe40000000027 */
[----:B------:R-:W0:Y:S01]  /*61d0*/  LDS R53, [R16.X4+0x1048] ;  /* 0x0010480010357984 */ /* 0x000e220000004800 */
[C---:B------:R-:W-:Y:S02]  /*61e0*/  FFMA R36, R38.reuse, R63, R93 ;  /* 0x0000003f26247223 */ /* 0x040fe4000000005d */
[C---:B------:R-:W-:Y:S02]  /*61f0*/  FFMA R50, R38.reuse, R59, R50 ;  /* 0x0000003b26327223 */ /* 0x040fe40000000032 */
[----:B------:R-:W-:-:S02]  /*6200*/  FFMA R46, R38, R67, R46 ;  /* 0x00000043262e7223 */ /* 0x000fc4000000002e */
[C---:B------:R-:W-:Y:S02]  /*6210*/  FFMA R56, R38.reuse, R26, R100 ;  /* 0x0000001a26387223 */ /* 0x040fe40000000064 */
[C---:B------:R-:W-:Y:S01]  /*6220*/  FFMA R93, R38.reuse, R22, R113 ;  /* 0x00000016265d7223 */ /* 0x040fe20000000071 */
[----:B------:R-:W-:Y:S01]  /*6230*/  LDS R100, [R16.X4+0x1740] ;  /* 0x0017400010647984 */ /* 0x000fe20000004800 */
[C---:B------:R-:W-:Y:S02]  /*6240*/  FFMA R64, R38.reuse, R34, R112 ;  /* 0x0000002226407223 */ /* 0x040fe40000000070 */
[----:B------:R-:W-:Y:S01]  /*6250*/  FFMA R92, R38, R30, R92 ;  /* 0x0000001e265c7223 */ /* 0x000fe2000000005c */
[----:B------:R-:W-:Y:S01]  /*6260*/  LDS R113, [R16.X4+0x1688] ;  /* 0x0016880010717984 */ /* 0x000fe20000004800 */
[C---:B------:R-:W-:Y:S02]  /*6270*/  FFMA R41, R40.reuse, R57, R41 ;  /* 0x0000003928297223 */ /* 0x040fe40000000029 */
[----:B------:R-:W-:Y:S01]  /*6280*/  FFMA R49, R40, R65, R49 ;  /* 0x0000004128317223 */ /* 0x000fe20000000031 */
[----:B------:R-:W5:Y:S01]  /*6290*/  LDS R57, [R16.X4+0x1680] ;  /* 0x0016800010397984 */ /* 0x000f620000004800 */
[----:B------:R-:W-:-:S02]  /*62a0*/  FFMA R38, R24, R40, R99 ;  /* 0x0000002818267223 */ /* 0x000fc40000000063 */
[-C--:B------:R-:W-:Y:S01]  /*62b0*/  FFMA R50, R20, R40.reuse, R50 ;  /* 0x0000002814327223 */ /* 0x080fe20000000032 */
[----:B------:R-:W0:Y:S01]  /*62c0*/  LDS R65, [R16.X4+0x16c0] ;  /* 0x0016c00010417984 */ /* 0x000e220000004800 */
[-C--:B------:R-:W-:Y:S02]  /*62d0*/  FFMA R36, R32, R40.reuse, R36 ;  /* 0x0000002820247223 */ /* 0x080fe40000000024 */
[----:B------:R-:W-:Y:S01]  /*62e0*/  FFMA R46, R28, R40, R46 ;  /* 0x000000281c2e7223 */ /* 0x000fe2000000002e */
[----:B------:R-:W0:Y:S01]  /*62f0*/  LDS R99, [R16.X4+0x1700] ;  /* 0x0017000010637984 */ /* 0x000e220000004800 */
[----:B-1----:R-:W-:Y:S02]  /*6300*/  FFMA R54, R44, R54, R39 ;  /* 0x000000362c367223 */ /* 0x002fe40000000027 */
[----:B------:R-:W-:Y:S02]  /*6310*/  FFMA R45, R40, R61, R45 ;  /* 0x0000003d282d7223 */ /* 0x000fe4000000002d */
[----:B------:R-:W-:-:S02]  /*6320*/  FFMA R58, R44, R58, R41 ;  /* 0x0000003a2c3a7223 */ /* 0x000fc40000000029 */
[C---:B------:R-:W-:Y:S01]  /*6330*/  FFMA R66, R44.reuse, R66, R49 ;  /* 0x000000422c427223 */ /* 0x040fe20000000031 */
[----:B------:R-:W-:Y:S01]  /*6340*/  LDS.128 R40, [R18.X4+0x7cf0] ;  /* 0x007cf00012287984 */ /* 0x000fe20000004c00 */
[C---:B------:R-:W-:Y:S02]  /*6350*/  FFMA R38, R44.reuse, R25, R38 ;  /* 0x000000192c267223 */ /* 0x040fe40000000026 */
[C---:B------:R-:W-:Y:S02]  /*6360*/  FFMA R50, R44.reuse, R21, R50 ;  /* 0x000000152c327223 */ /* 0x040fe40000000032 */
[C---:B------:R-:W-:Y:S02]  /*6370*/  FFMA R36, R44.reuse, R33, R36 ;  /* 0x000000212c247223 */ /* 0x040fe40000000024 */
[----:B------:R-:W-:Y:S02]  /*6380*/  FFMA R46, R44, R29, R46 ;  /* 0x0000001d2c2e7223 */ /* 0x000fe4000000002e */
[----:B--2---:R-:W-:-:S02]  /*6390*/  FFMA R39, R37, R55, R54 ;  /* 0x0000003725277223 */ /* 0x004fc40000000036 */
[----:B------:R-:W-:Y:S02]  /*63a0*/  FFMA R62, R44, R62, R45 ;  /* 0x0000003e2c3e7223 */ /* 0x000fe4000000002d */
[C---:B------:R-:W-:Y:S02]  /*63b0*/  FFMA R59, R37.reuse, R59, R58 ;  /* 0x0000003b253b7223 */ /* 0x040fe4000000003a */
[C---:B------:R-:W-:Y:S02]  /*63c0*/  FFMA R55, R37.reuse, R67, R66 ;  /* 0x0000004325377223 */ /* 0x040fe40000000042 */
[C---:B------:R-:W-:Y:S02]  /*63d0*/  FFMA R63, R37.reuse, R63, R62 ;  /* 0x0000003f253f7223 */ /* 0x040fe4000000003e */
[C---:B------:R-:W-:Y:S02]  /*63e0*/  FFMA R54, R37.reuse, R26, R38 ;  /* 0x0000001a25367223 */ /* 0x040fe40000000026 */
[----:B------:R-:W-:-:S02]  /*63f0*/  FFMA R67, R37, R22, R50 ;  /* 0x0000001625437223 */ /* 0x000fc40000000032 */
[C---:B------:R-:W-:Y:S01]  /*6400*/  FFMA R112, R37.reuse, R34, R36 ;  /* 0x0000002225707223 */ /* 0x040fe20000000024 */
[----:B------:R-:W-:Y:S01]  /*6410*/  LDS.128 R48, [R18.X4+0x85f0] ;  /* 0x0085f00012307984 */ /* 0x000fe20000004c00 */
[----:B------:R-:W-:Y:S02]  /*6420*/  FFMA R66, R37, R30, R46 ;  /* 0x0000001e25427223 */ /* 0x000fe4000000002e */
[-C--:B---3--:R-:W-:Y:S01]  /*6430*/  FFMA R24, R24, R52.reuse, R39 ;  /* 0x0000003418187223 */ /* 0x088fe20000000027 */
[----:B------:R-:W-:Y:S01]  /*6440*/  LDS.128 R44, [R18.X4+0x8170] ;  /* 0x00817000122c7984 */ /* 0x000fe20000004c00 */
[-C--:B------:R-:W-:Y:S02]  /*6450*/  FFMA R58, R20, R52.reuse, R59 ;  /* 0x00000034143a7223 */ /* 0x080fe4000000003b */
[-C--:B------:R-:W-:Y:S01]  /*6460*/  FFMA R63, R32, R52.reuse, R63 ;  /* 0x00000034203f7223 */ /* 0x080fe2000000003f */
[----:B------:R-:W1:Y:S01]  /*6470*/  LDS R20, [R16.X4+0x1684] ;  /* 0x0016840010147984 */ /* 0x000e620000004800 */
[----:B------:R-:W-:-:S02]  /*6480*/  FFMA R55, R28, R52, R55 ;  /* 0x000000341c377223 */ /* 0x000fc40000000037 */
[C---:B----4-:R-:W-:Y:S01]  /*6490*/  FFMA R24, R60.reuse, R25, R24 ;  /* 0x000000193c187223 */ /* 0x050fe20000000018 */
[----:B------:R-:W2:Y:S01]  /*64a0*/  LDS.128 R36, [R18.X4+0x7870] ;  /* 0x0078700012247984 */ /* 0x000ea20000004c00 */
[C---:B------:R-:W-:Y:S02]  /*64b0*/  FFMA R58, R60.reuse, R21, R58 ;  /* 0x000000153c3a7223 */ /* 0x040fe4000000003a */
[C---:B------:R-:W-:Y:S01]  /*64c0*/  FFMA R63, R60.reuse, R33, R63 ;  /* 0x000000213c3f7223 */ /* 0x040fe2000000003f */
[----:B------:R-:W3:Y:S01]  /*64d0*/  LDS R21, [R16.X4+0x16c4] ;  /* 0x0016c40010157984 */ /* 0x000ee20000004800 */
[----:B------:R-:W-:Y:S02]  /*64e0*/  FFMA R55, R60, R29, R55 ;  /* 0x0000001d3c377223 */ /* 0x000fe40000000037 */
[C---:B0-----:R-:W-:Y:S01]  /*64f0*/  FFMA R28, R53.reuse, R26, R24 ;  /* 0x0000001a351c7223 */ /* 0x041fe20000000018 */
[----:B------:R-:W0:Y:S01]  /*6500*/  LDS R29, [R16.X4+0x16c8] ;  /* 0x0016c800101d7984 */ /* 0x000e220000004800 */
[----:B------:R-:W-:-:S02]  /*6510*/  FFMA R22, R53, R22, R58 ;  /* 0x0000001635167223 */ /* 0x000fc4000000003a */
[C---:B------:R-:W-:Y:S02]  /*6520*/  FFMA R34, R53.reuse, R34, R63 ;  /* 0x0000002235227223 */ /* 0x040fe4000000003f */
[----:B------:R-:W-:Y:S01]  /*6530*/  FFMA R30, R53, R30, R55 ;  /* 0x0000001e351e7223 */ /* 0x000fe20000000037 */
[----:B------:R-:W4:Y:S01]  /*6540*/  LDS.128 R60, [R18.X4+0x7880] ;  /* 0x00788000123c7984 */ /* 0x000f220000004c00 */
[C---:B-----5:R-:W-:Y:S02]  /*6550*/  FFMA R103, R57.reuse, R27, R103 ;  /* 0x0000001b39677223 */ /* 0x060fe40000000067 */
[C---:B------:R-:W-:Y:S02]  /*6560*/  FFMA R101, R57.reuse, R23, R101 ;  /* 0x0000001739657223 */ /* 0x040fe40000000065 */
[C---:B------:R-:W-:Y:S02]  /*6570*/  FFMA R102, R57.reuse, R35, R102 ;  /* 0x0000002339667223 */ /* 0x040fe40000000066 */
[----:B------:R-:W-:-:S02]  /*6580*/  FFMA R111, R57, R31, R111 ;  /* 0x0000001f396f7223 */ /* 0x000fc4000000006f */
[-C--:B------:R-:W-:Y:S02]  /*6590*/  FFMA R32, R65, R27.reuse, R56 ;  /* 0x0000001b41207223 */ /* 0x080fe40000000038 */
[-C--:B------:R-:W-:Y:S01]  /*65a0*/  FFMA R33, R99, R27.reuse, R54 ;  /* 0x0000001b63217223 */ /* 0x080fe20000000036 */
[----:B------:R-:W5:Y:S01]  /*65b0*/  LDS.128 R56, [R18.X4+0x7d00] ;  /* 0x007d000012387984 */ /* 0x000f620000004c00 */
[C---:B------:R-:W-:Y:S02]  /*65c0*/  FFMA R28, R100.reuse, R27, R28 ;  /* 0x0000001b641c7223 */ /* 0x040fe4000000001c */
[-C--:B------:R-:W-:Y:S01]  /*65d0*/  FFMA R93, R65, R23.reuse, R93 ;  /* 0x00000017415d7223 */ /* 0x080fe2000000005d */
[----:B------:R-:W0:Y:S01]  /*65e0*/  LDS.128 R52, [R18.X4+0x8180] ;  /* 0x0081800012347984 */ /* 0x000e220000004c00 */
[-C--:B------:R-:W-:Y:S02]  /*65f0*/  FFMA R67, R99, R23.reuse, R67 ;  /* 0x0000001763437223 */ /* 0x080fe40000000043 */
[----:B------:R-:W-:Y:S01]  /*6600*/  FFMA R22, R100, R23, R22 ;  /* 0x0000001764167223 */ /* 0x000fe20000000016 */
[----:B------:R-:W0:Y:S01]  /*6610*/  LDS.128 R24, [R18.X4+0x8600] ;  /* 0x0086000012187984 */ /* 0x000e220000004c00 */
[----:B------:R-:W-:-:S02]  /*6620*/  FFMA R64, R65, R35, R64 ;  /* 0x0000002341407223 */ /* 0x000fc40000000040 */
[-C--:B-1----:R-:W-:Y:S01]  /*6630*/  FFMA R101, R40, R20.reuse, R101 ;  /* 0x0000001428657223 */ /* 0x082fe20000000065 */
[----:B------:R-:W1:Y:S01]  /*6640*/  LDS R23, [R16.X4+0x1704] ;  /* 0x0017040010177984 */ /* 0x000e620000004800 */
[-C--:B------:R-:W-:Y:S02]  /*6650*/  FFMA R102, R44, R20.reuse, R102 ;  /* 0x000000142c667223 */ /* 0x080fe40000000066 */
[-C--:B--2---:R-:W-:Y:S02]  /*6660*/  FFMA R103, R36, R20.reuse, R103 ;  /* 0x0000001424677223 */ /* 0x084fe40000000067 */
[----:B------:R-:W-:Y:S02]  /*6670*/  FFMA R111, R48, R20, R111 ;  /* 0x00000014306f7223 */ /* 0x000fe4000000006f */
[----:B------:R-:W2:Y:S01]  /*6680*/  LDS R20, [R16.X4+0x1708] ;  /* 0x0017080010147984 */ /* 0x000ea20000004800 */
[-C--:B------:R-:W-:Y:S02]  /*6690*/  FFMA R112, R99, R35.reuse, R112 ;  /* 0x0000002363707223 */ /* 0x080fe40000000070 */
[----:B------:R-:W-:-:S02]  /*66a0*/  FFMA R34, R100, R35, R34 ;  /* 0x0000002364227223 */ /* 0x000fc40000000022 */
[-C--:B------:R-:W-:Y:S02]  /*66b0*/  FFMA R92, R65, R31.reuse, R92 ;  /* 0x0000001f415c7223 */ /* 0x080fe4000000005c */
[-C--:B------:R-:W-:Y:S02]  /*66c0*/  FFMA R66, R99, R31.reuse, R66 ;  /* 0x0000001f63427223 */ /* 0x080fe40000000042 */
        /* <DEDUP_REMOVED lines=9> */
[----:B---3--:R-:W-:-:S02]  /*6760*/  FFMA R32, R36, R21, R32 ;  /* 0x0000001524207223 */ /* 0x008fc40000000020 */
[-C--:B------:R-:W-:Y:S02]  /*6770*/  FFMA R93, R40, R21.reuse, R93 ;  /* 0x00000015285d7223 */ /* 0x080fe4000000005d */
[-C--:B------:R-:W-:Y:S02]  /*6780*/  FFMA R64, R44, R21.reuse, R64 ;  /* 0x000000152c407223 */ /* 0x080fe40000000040 */
[----:B------:R-:W-:Y:S02]  /*6790*/  FFMA R92, R48, R21, R92 ;  /* 0x00000015305c7223 */ /* 0x000fe4000000005c */
[C---:B------:R-:W-:Y:S02]  /*67a0*/  FFMA R101, R21.reuse, R39, R101 ;  /* 0x0000002715657223 */ /* 0x040fe40000000065 */
[C---:B------:R-:W-:Y:S02]  /*67b0*/  FFMA R35, R21.reuse, R43, R35 ;  /* 0x0000002b15237223 */ /* 0x040fe40000000023 */
[----:B------:R-:W-:-:S02]  /*67c0*/  FFMA R31, R21, R47, R31 ;  /* 0x0000002f151f7223 */ /* 0x000fc4000000001f */
[----:B------:R-:W-:Y:S02]  /*67d0*/  FFMA R65, R21, R51, R65 ;  /* 0x0000003315417223 */ /* 0x000fe40000000041 */
[C---:B0-----:R-:W-:Y:S01]  /*67e0*/  FFMA R32, R29.reuse, R37, R32 ;  /* 0x000000251d207223 */ /* 0x041fe20000000020 */
[----:B------:R-:W-:Y:S01]  /*67f0*/  LDS R21, [R16.X4+0x1748] ;  /* 0x0017480010157984 */ /* 0x000fe20000004800 */
[C---:B------:R-:W-:Y:S02]  /*6800*/  FFMA R93, R29.reuse, R41, R93 ;  /* 0x000000291d5d7223 */ /* 0x040fe4000000005d */
[C---:B------:R-:W-:Y:S02]  /*6810*/  FFMA R64, R29.reuse, R45, R64 ;  /* 0x0000002d1d407223 */ /* 0x040fe40000000040 */
[----:B------:R-:W-:Y:S02]  /*6820*/  FFMA R92, R29, R49, R92 ;  /* 0x000000311d5c7223 */ /* 0x000fe4000000005c */
[----:B----4-:R-:W-:-:S02]  /*6830*/  FFMA R101, R60, R29, R101 ;  /* 0x0000001d3c657223 */ /* 0x010fc40000000065 */
[-C--:B-----5:R-:W-:Y:S02]  /*6840*/  FFMA R35, R56, R29.reuse, R35 ;  /* 0x0000001d38237223 */ /* 0x0a0fe40000000023 */
[-C--:B------:R-:W-:Y:S02]  /*6850*/  FFMA R31, R52, R29.reuse, R31 ;  /* 0x0000001d341f7223 */ /* 0x080fe4000000001f */
[----:B------:R-:W-:Y:S02]  /*6860*/  FFMA R65, R24, R29, R65 ;  /* 0x0000001d18417223 */ /* 0x000fe40000000041 */
[----:B------:R-:W0:Y:S01]  /*6870*/  LDS R29, [R16.X4+0x1744] ;  /* 0x00174400101d7984 */ /* 0x000e220000004800 */
[C---:B------:R-:W-:Y:S02]  /*6880*/  FFMA R32, R99.reuse, R38, R32 ;  /* 0x0000002663207223 */ /* 0x040fe40000000020 */
[C---:B------:R-:W-:Y:S02]  /*6890*/  FFMA R92, R99.reuse, R50, R92 ;  /* 0x00000032635c7223 */ /* 0x040fe4000000005c */
[----:B------:R-:W-:-:S02]  /*68a0*/  FFMA R93, R99, R42, R93 ;  /* 0x0000002a635d7223 */ /* 0x000fc4000000005d */
[C---:B------:R-:W-:Y:S02]  /*68b0*/  FFMA R64, R99.reuse, R46, R64 ;  /* 0x0000002e63407223 */ /* 0x040fe40000000040 */
[C---:B------:R-:W-:Y:S02]  /*68c0*/  FFMA R101, R99.reuse, R61, R101 ;  /* 0x0000003d63657223 */ /* 0x040fe40000000065 */
[C---:B------:R-:W-:Y:S02]  /*68d0*/  FFMA R35, R99.reuse, R57, R35 ;  /* 0x0000003963237223 */ /* 0x040fe40000000023 */
[C---:B------:R-:W-:Y:S02]  /*68e0*/  FFMA R31, R99.reuse, R53, R31 ;  /* 0x00000035631f7223 */ /* 0x040fe4000000001f */
[----:B------:R-:W-:Y:S02]  /*68f0*/  FFMA R65, R99, R25, R65 ;  /* 0x0000001963417223 */ /* 0x000fe40000000041 */
[----:B-1----:R-:W-:-:S02]  /*6900*/  FFMA R32, R23, R39, R32 ;  /* 0x0000002717207223 */ /* 0x002fc40000000020 */
[C---:B------:R-:W-:Y:S02]  /*6910*/  FFMA R99, R23.reuse, R51, R92 ;  /* 0x0000003317637223 */ /* 0x040fe4000000005c */
[-C--:B------:R-:W-:Y:S02]  /*6920*/  FFMA R33, R36, R23.reuse, R33 ;  /* 0x0000001724217223 */ /* 0x080fe40000000021 */
[-C--:B------:R-:W-:Y:S02]  /*6930*/  FFMA R67, R40, R23.reuse, R67 ;  /* 0x0000001728437223 */ /* 0x080fe40000000043 */
[-C--:B------:R-:W-:Y:S02]  /*6940*/  FFMA R112, R44, R23.reuse, R112 ;  /* 0x000000172c707223 */ /* 0x080fe40000000070 */
[----:B------:R-:W-:Y:S02]  /*6950*/  FFMA R66, R48, R23, R66 ;  /* 0x0000001730427223 */ /* 0x000fe40000000042 */
[----:B------:R-:W-:-:S02]  /*6960*/  FFMA R93, R23, R43, R93 ;  /* 0x0000002b175d7223 */ /* 0x000fc4000000005d */
[C---:B------:R-:W-:Y:S02]  /*6970*/  FFMA R64, R23.reuse, R47, R64 ;  /* 0x0000002f17407223 */ /* 0x040fe40000000040 */
[C---:B------:R-:W-:Y:S02]  /*6980*/  FFMA R92, R23.reuse, R62, R101 ;  /* 0x0000003e175c7223 */ /* 0x040fe40000000065 */
[C---:B------:R-:W-:Y:S02]  /*6990*/  FFMA R35, R23.reuse, R58, R35 ;  /* 0x0000003a17237223 */ /* 0x040fe40000000023 */
[C---:B------:R-:W-:Y:S02]  /*69a0*/  FFMA R31, R23.reuse, R54, R31 ;  /* 0x00000036171f7223 */ /* 0x040fe4000000001f */
[----:B------:R-:W-:Y:S02]  /*69b0*/  FFMA R65, R23, R26, R65 ;  /* 0x0000001a17417223 */ /* 0x000fe40000000041 */
[----:B--2---:R-:W-:Y:S01]  /*69c0*/  FFMA R32, R60, R20, R32 ;  /* 0x000000143c207223 */ /* 0x004fe20000000020 */
[----:B------:R-:W1:Y:S01]  /*69d0*/  LDS R23, [R16.X4+0x1780] ;  /* 0x0017800010177984 */ /* 0x000e620000004800 */
[----:B------:R-:W-:-:S02]  /*69e0*/  FFMA R67, R20, R41, R67 ;  /* 0x0000002914437223 */ /* 0x000fc40000000043 */
[----:B------:R-:W-:Y:S02]  /*69f0*/  FFMA R103, R100, R61, R32 ;  /* 0x0000003d64677223 */ /* 0x000fe40000000020 */
[----:B------:R-:W2:Y:S01]  /*6a00*/  LDS R32, [R16.X4+0x1784] ;  /* 0x0017840010207984 */ /* 0x000ea20000004800 */
[----:B------:R-:W-:Y:S02]  /*6a10*/  FFMA R64, R52, R20, R64 ;  /* 0x0000001434407223 */ /* 0x000fe40000000040 */
[C---:B------:R-:W-:Y:S02]  /*6a20*/  FFMA R112, R20.reuse, R45, R112 ;  /* 0x0000002d14707223 */ /* 0x040fe40000000070 */
[C---:B------:R-:W-:Y:S02]  /*6a30*/  FFMA R101, R20.reuse, R49, R66 ;  /* 0x0000003114657223 */ /* 0x040fe40000000042 */
[----:B------:R-:W-:Y:S02]  /*6a40*/  FFMA R33, R20, R37, R33 ;  /* 0x0000002514217223 */ /* 0x000fe40000000021 */
[----:B------:R-:W-:-:S02]  /*6a50*/  FFMA R66, R100, R42, R67 ;  /* 0x0000002a64427223 */ /* 0x000fc40000000043 */
[-C--:B------:R-:W-:Y:S02]  /*6a60*/  FFMA R93, R56, R20.reuse, R93 ;  /* 0x00000014385d7223 */ /* 0x080fe4000000005d */
[----:B------:R-:W-:Y:S02]  /*6a70*/  FFMA R99, R24, R20, R99 ;  /* 0x0000001418637223 */ /* 0x000fe40000000063 */
[C---:B------:R-:W-:Y:S02]  /*6a80*/  FFMA R102, R100.reuse, R53, R64 ;  /* 0x0000003564667223 */ /* 0x040fe40000000040 */
[----:B------:R-:W3:Y:S01]  /*6a90*/  LDS R64, [R16.X4+0x1788] ;  /* 0x0017880010407984 */ /* 0x000ee20000004800 */
[C---:B------:R-:W-:Y:S02]  /*6aa0*/  FFMA R67, R100.reuse, R46, R112 ;  /* 0x0000002e64437223 */ /* 0x040fe40000000070 */
[C---:B------:R-:W-:Y:S02]  /*6ab0*/  FFMA R33, R100.reuse, R38, R33 ;  /* 0x0000002664217223 */ /* 0x040fe40000000021 */
[----:B------:R-:W-:-:S02]  /*6ac0*/  FFMA R101, R100, R50, R101 ;  /* 0x0000003264657223 */ /* 0x000fc40000000065 */
[C---:B------:R-:W-:Y:S02]  /*6ad0*/  FFMA R111, R100.reuse, R57, R93 ;  /* 0x00000039646f7223 */ /* 0x040fe4000000005d */
[----:B------:R-:W-:Y:S02]  /*6ae0*/  FFMA R112, R100, R25, R99 ;  /* 0x0000001964707223 */ /* 0x000fe40000000063 */
[C---:B0-----:R-:W-:Y:S02]  /*6af0*/  FFMA R66, R29.reuse, R43, R66 ;  /* 0x0000002b1d427223 */ /* 0x041fe40000000042 */
[----:B------:R-:W-:Y:S02]  /*6b00*/  FFMA R100, R20, R27, R65 ;  /* 0x0000001b14647223 */ /* 0x000fe40000000041 */
[----:B------:R-:W0:Y:S01]  /*6b10*/  LDS R65, [R16.X4+0x17c0] ;  /* 0x0017c00010417984 */ /* 0x000e220000004800 */
[----:B------:R-:W-:Y:S02]  /*6b20*/  FFMA R28, R36, R29, R28 ;  /* 0x0000001d241c7223 */ /* 0x000fe4000000001c */
[----:B------:R-:W-:-:S02]  /*6b30*/  FFMA R67, R29, R47, R67 ;  /* 0x0000002f1d437223 */ /* 0x000fc40000000043 */
[----:B------:R-:W-:Y:S02]  /*6b40*/  FFMA R30, R48, R29, R30 ;  /* 0x0000001d301e7223 */ /* 0x000fe4000000001e */
[----:B------:R-:W-:Y:S02]  /*6b50*/  FFMA R36, R56, R21, R66 ;  /* 0x0000001538247223 */ /* 0x000fe40000000042 */
[-C--:B------:R-:W-:Y:S01]  /*6b60*/  FFMA R22, R40, R29.reuse, R22 ;  /* 0x0000001d28167223 */ /* 0x080fe20000000016 */
[----:B------:R-:W4:Y:S01]  /*6b70*/  LDS R66, [R16.X4+0x17c4] ;  /* 0x0017c40010427984 */ /* 0x000f220000004800 */
[----:B------:R-:W-:Y:S02]  /*6b80*/  FFMA R34, R44, R29, R34 ;  /* 0x0000001d2c227223 */ /* 0x000fe40000000022 */
[----:B------:R-:W-:Y:S02]  /*6b90*/  FFMA R44, R29, R54, R102 ;  /* 0x000000361d2c7223 */ /* 0x000fe40000000066 */
[----:B------:R-:W-:-:S02]  /*6ba0*/  FFMA R28, R21, R37, R28 ;  /* 0x00000025151c7223 */ /* 0x000fc4000000001c */
[----:B------:R-:W-:Y:S02]  /*6bb0*/  FFMA R30, R21, R49, R30 ;  /* 0x00000031151e7223 */ /* 0x000fe4000000001e */
[----:B------:R-:W-:Y:S02]  /*6bc0*/  FFMA R102, R52, R21, R67 ;  /* 0x0000001534667223 */ /* 0x000fe40000000043 */
[----:B------:R-:W-:Y:S01]  /*6bd0*/  FFMA R33, R29, R39, R33 ;  /* 0x000000271d217223 */ /* 0x000fe20000000021 */
[----:B------:R-:W5:Y:S01]  /*6be0*/  LDS R67, [R16.X4+0x17c8] ;  /* 0x0017c80010437984 */ /* 0x000f620000004800 */
[C---:B------:R-:W-:Y:S02]  /*6bf0*/  FFMA R22, R21.reuse, R41, R22 ;  /* 0x0000002915167223 */ /* 0x040fe40000000016 */
[----:B------:R-:W-:Y:S02]  /*6c00*/  FFMA R34, R21, R45, R34 ;  /* 0x0000002d15227223 */ /* 0x000fe40000000022 */
[----:B-1----:R-:W-:-:S02]  /*6c10*/  FFMA R28, R23, R38, R28 ;  /* 0x00000026171c7223 */ /* 0x002fc4000000001c */
[----:B------:R-:W-:Y:S02]  /*6c20*/  FFMA R30, R23, R50, R30 ;  /* 0x00000032171e7223 */ /* 0x000fe4000000001e */
[----:B------:R-:W-:Y:S02]  /*6c30*/  FFMA R101, R29, R51, R101 ;  /* 0x000000331d657223 */ /* 0x000fe40000000065 */
[----:B------:R-:W-:Y:S02]  /*6c40*/  FFMA R40, R60, R21, R33 ;  /* 0x000000153c287223 */ /* 0x000fe40000000021 */
[----:B------:R-:W-:Y:S02]  /*6c50*/  FFMA R22, R23, R42, R22 ;  /* 0x0000002a17167223 */ /* 0x000fe40000000016 */
[C---:B------:R-:W-:Y:S01]  /*6c60*/  FFMA R92, R20.reuse, R63, R92 ;  /* 0x0000003f145c7223 */ /* 0x040fe2000000005c */
[----:B------:R-:W-:Y:S01]  /*6c70*/  LDS R42, [R16.X4+0x1e40] ;  /* 0x001e4000102a7984 */ /* 0x000fe20000004800 */
[----:B------:R-:W-:-:S02]  /*6c80*/  FFMA R93, R20, R59, R35 ;  /* 0x0000003b145d7223 */ /* 0x000fc40000000023 */
[----:B------:R-:W-:Y:S02]  /*6c90*/  FFMA R99, R20, R55, R31 ;  /* 0x0000003714637223 */ /* 0x000fe4000000001f */
[C---:B------:R-:W-:Y:S02]  /*6ca0*/  FFMA R49, R23.reuse, R46, R34 ;  /* 0x0000002e17317223 */ /* 0x040fe40000000022 */
[----:B------:R-:W-:Y:S01]  /*6cb0*/  FFMA R50, R23, R53, R102 ;  /* 0x0000003517327223 */ /* 0x000fe20000000066 */
[----:B------:R-:W-:Y:S01]  /*6cc0*/  LDS R46, [R16.X4+0x1e00] ;  /* 0x001e0000102e7984 */ /* 0x000fe20000004800 */
[C---:B------:R-:W-:Y:S02]  /*6cd0*/  FFMA R48, R29.reuse, R62, R103 ;  /* 0x0000003e1d307223 */ /* 0x040fe40000000067 */
[C---:B------:R-:W-:Y:S02]  /*6ce0*/  FFMA R20, R29.reuse, R58, R111 ;  /* 0x0000003a1d147223 */ /* 0x040fe4000000006f */
[----:B------:R-:W-:-:S02]  /*6cf0*/  FFMA R112, R29, R26, R112 ;  /* 0x0000001a1d707223 */ /* 0x000fc40000000070 */
[----:B------:R-:W-:Y:S02]  /*6d00*/  FFMA R118, R24, R21, R101 ;  /* 0x0000001518767223 */ /* 0x000fe40000000065 */
[C---:B--2---:R-:W-:Y:S02]  /*6d10*/  FFMA R34, R32.reuse, R39, R28 ;  /* 0x0000002720227223 */ /* 0x044fe4000000001c */
[C---:B------:R-:W-:Y:S02]  /*6d20*/  FFMA R35, R32.reuse, R43, R22 ;  /* 0x0000002b20237223 */ /* 0x040fe40000000016 */
[----:B------:R-:W-:Y:S01]  /*6d30*/  FFMA R102, R32, R51, R30 ;  /* 0x0000003320667223 */ /* 0x000fe2000000001e */
[----:B------:R-:W-:Y:S01]  /*6d40*/  LDS R43, [R16.X4+0x1e80] ;  /* 0x001e8000102b7984 */ /* 0x000fe20000004800 */
[C---:B------:R-:W-:Y:S02]  /*6d50*/  FFMA R101, R23.reuse, R61, R40 ;  /* 0x0000003d17657223 */ /* 0x040fe40000000028 */
[C---:B------:R-:W-:Y:S01]  /*6d60*/  FFMA R33, R23.reuse, R25, R118 ;  /* 0x0000001917217223 */ /* 0x040fe20000000076 */
[----:B------:R-:W1:Y:S01]  /*6d70*/  LDS.128 R28, [R18.X4+0x8190] ;  /* 0x00819000121c7984 */ /* 0x000e620000004c00 */
[----:B------:R-:W-:-:S02]  /*6d80*/  FFMA R103, R23, R57, R36 ;  /* 0x0000003917677223 */ /* 0x000fc40000000024 */
[C---:B------:R-:W-:Y:S01]  /*6d90*/  FFMA R48, R21.reuse, R63, R48 ;  /* 0x0000003f15307223 */ /* 0x040fe20000000030 */
[----:B------:R-:W2:Y:S01]  /*6da0*/  LDS R40, [R16.X4+0x1ec0] ;  /* 0x001ec00010287984 */ /* 0x000ea20000004800 */
[C---:B------:R-:W-:Y:S02]  /*6db0*/  FFMA R45, R21.reuse, R59, R20 ;  /* 0x0000003b152d7223 */ /* 0x040fe40000000014 */
[C---:B------:R-:W-:Y:S01]  /*6dc0*/  FFMA R44, R21.reuse, R55, R44 ;  /* 0x00000037152c7223 */ /* 0x040fe2000000002c */
[----:B------:R-:W1:Y:S01]  /*6dd0*/  LDS.128 R36, [R18.X4+0x7d10] ;  /* 0x007d100012247984 */ /* 0x000e620000004c00 */
[----:B------:R-:W-:Y:S02]  /*6de0*/  FFMA R41, R21, R27, R112 ;  /* 0x0000001b15297223 */ /* 0x000fe40000000070 */
[C---:B------:R-:W-:Y:S01]  /*6df0*/  FFMA R49, R32.reuse, R47, R49 ;  /* 0x0000002f20317223 */ /* 0x040fe20000000031 */
[----:B------:R-:W1:Y:S01]  /*6e00*/  LDS.128 R20, [R18.X4+0x7890] ;  /* 0x0078900012147984 */ /* 0x000e620000004c00 */
[----:B------:R-:W-:-:S02]  /*6e10*/  FFMA R101, R32, R62, R101 ;  /* 0x0000003e20657223 */ /* 0x000fc40000000065 */
[C---:B------:R-:W-:Y:S02]  /*6e20*/  FFMA R51, R32.reuse, R58, R103 ;  /* 0x0000003a20337223 */ /* 0x040fe40000000067 */
[C---:B------:R-:W-:Y:S02]  /*6e30*/  FFMA R50, R32.reuse, R54, R50 ;  /* 0x0000003620327223 */ /* 0x040fe40000000032 */
[----:B------:R-:W-:Y:S02]  /*6e40*/  FFMA R47, R32, R26, R33 ;  /* 0x0000001a202f7223 */ /* 0x000fe40000000021 */
[-C--:B---3--:R-:W-:Y:S02]  /*6e50*/  FFMA R60, R60, R64.reuse, R34 ;  /* 0x000000403c3c7223 */ /* 0x088fe40000000022 */
[-C--:B------:R-:W-:Y:S02]  /*6e60*/  FFMA R56, R56, R64.reuse, R35 ;  /* 0x0000004038387223 */ /* 0x080fe40000000023 */
[-C--:B------:R-:W-:Y:S01]  /*6e70*/  FFMA R102, R24, R64.reuse, R102 ;  /* 0x0000004018667223 */ /* 0x080fe20000000066 */
[----:B------:R-:W3:Y:S01]  /*6e80*/  LDS.128 R32, [R18.X4+0x8610] ;  /* 0x0086100012207984 */ /* 0x000ee20000004c00 */
[----:B------:R-:W-:-:S02]  /*6e90*/  FFMA R52, R52, R64, R49 ;  /* 0x0000004034347223 */ /* 0x000fc40000000031 */
[C---:B0-----:R-:W-:Y:S01]  /*6ea0*/  FFMA R61, R65.reuse, R61, R60 ;  /* 0x0000003d413d7223 */ /* 0x041fe2000000003c */
[----:B------:R-:W0:Y:S01]  /*6eb0*/  LDS R24, [R16.X4+0x1e04] ;  /* 0x001e040010187984 */ /* 0x000e220000004800 */
[C---:B------:R-:W-:Y:S02]  /*6ec0*/  FFMA R57, R65.reuse, R57, R56 ;  /* 0x0000003941397223 */ /* 0x040fe40000000038 */
[C---:B------:R-:W-:Y:S01]  /*6ed0*/  FFMA R25, R65.reuse, R25, R102 ;  /* 0x0000001941197223 */ /* 0x040fe20000000066 */
[----:B------:R-:W0:Y:S01]  /*6ee0*/  LDS R49, [R16.X4+0x1e08] ;  /* 0x001e080010317984 */ /* 0x000e220000004800 */
[----:B------:R-:W-:Y:S02]  /*6ef0*/  FFMA R53, R65, R53, R52 ;  /* 0x0000003541357223 */ /* 0x000fe40000000034 */
[C---:B----4-:R-:W-:Y:S02]  /*6f00*/  FFMA R62, R66.reuse, R62, R61 ;  /* 0x0000003e423e7223 */ /* 0x050fe4000000003d */
[----:B------:R-:W-:-:S02]  /*6f10*/  FFMA R102, R66, R58, R57 ;  /* 0x0000003a42667223 */ /* 0x000fc40000000039 */
[----:B------:R-:W-:Y:S02]  /*6f20*/  FFMA R26, R66, R26, R25 ;  /* 0x0000001a421a7223 */ /* 0x000fe40000000019 */
[-C--:B------:R-:W-:Y:S01]  /*6f30*/  FFMA R51, R64, R59.reuse, R51 ;  /* 0x0000003b40337223 */ /* 0x080fe20000000033 */
[----:B------:R-:W-:Y:S01]  /*6f40*/  LDS R25, [R16.X4+0x1e44] ;  /* 0x001e440010197984 */ /* 0x000fe20000004800 */
[----:B------:R-:W-:Y:S02]  /*6f50*/  FFMA R54, R66, R54, R53 ;  /* 0x0000003642367223 */ /* 0x000fe40000000035 */
[C---:B-----5:R-:W-:Y:S02]  /*6f60*/  FFMA R102, R67.reuse, R59, R102 ;  /* 0x0000003b43667223 */ /* 0x060fe40000000066 */
[-C--:B------:R-:W-:Y:S01]  /*6f70*/  FFMA R101, R64, R63.reuse, R101 ;  /* 0x0000003f40657223 */ /* 0x080fe20000000065 */
[----:B------:R-:W4:Y:S01]  /*6f80*/  LDS.128 R56, [R18.X4+0x7d20] ;  /* 0x007d200012387984 */ /* 0x000f220000004c00 */
[----:B------:R-:W-:-:S02]  /*6f90*/  FFMA R111, R67, R63, R62 ;  /* 0x0000003f436f7223 */ /* 0x000fc4000000003e */
[C---:B------:R-:W-:Y:S01]  /*6fa0*/  FFMA R50, R64.reuse, R55, R50 ;  /* 0x0000003740327223 */ /* 0x040fe20000000032 */
[----:B------:R-:W5:Y:S01]  /*6fb0*/  LDS.128 R60, [R18.X4+0x81a0] ;  /* 0x0081a000123c7984 */ /* 0x000f620000004c00 */
[----:B------:R-:W-:Y:S02]  /*6fc0*/  FFMA R47, R64, R27, R47 ;  /* 0x0000001b402f7223 */ /* 0x000fe4000000002f */
[C---:B------:R-:W-:Y:S02]  /*6fd0*/  FFMA R103, R67.reuse, R55, R54 ;  /* 0x0000003743677223 */ /* 0x040fe40000000036 */
[----:B------:R-:W-:Y:S01]  /*6fe0*/  FFMA R121, R67, R27, R26 ;  /* 0x0000001b43797223 */ /* 0x000fe2000000001a */
[----:B------:R-:W-:Y:S01]  /*6ff0*/  LDS.128 R52, [R18.X4+0x78a0] ;  /* 0x0078a00012347984 */ /* 0x000fe20000004c00 */
[C---:B-1----:R-:W-:Y:S02]  /*7000*/  FFMA R99, R28.reuse, R46, R99 ;  /* 0x0000002e1c637223 */ /* 0x042fe40000000063 */
[C---:B------:R-:W-:Y:S01]  /*7010*/  FFMA R44, R28.reuse, R42, R44 ;  /* 0x0000002a1c2c7223 */ /* 0x040fe2000000002c */
[----:B------:R-:W1:Y:S01]  /*7020*/  LDS.128 R64, [R18.X4+0x8620] ;  /* 0x0086200012407984 */ /* 0x000e620000004c00 */
[----:B------:R-:W-:-:S02]  /*7030*/  FFMA R50, R28, R43, R50 ;  /* 0x0000002b1c327223 */ /* 0x000fc40000000032 */
[----:B--2---:R-:W-:Y:S01]  /*7040*/  FFMA R28, R28, R40, R103 ;  /* 0x000000281c1c7223 */ /* 0x004fe20000000067 */
[----:B------:R-:W2:Y:S01]  /*7050*/  LDS R26, [R16.X4+0x1e48] ;  /* 0x001e4800101a7984 */ /* 0x000ea20000004800 */
[-C--:B------:R-:W-:Y:S02]  /*7060*/  FFMA R93, R36, R46.reuse, R93 ;  /* 0x0000002e245d7223 */ /* 0x080fe4000000005d */
[-C--:B------:R-:W-:Y:S01]  /*7070*/  FFMA R92, R20, R46.reuse, R92 ;  /* 0x0000002e145c7223 */ /* 0x080fe2000000005c */
[----:B------:R-:W1:Y:S01]  /*7080*/  LDS R27, [R16.X4+0x1e84] ;  /* 0x001e8400101b7984 */ /* 0x000e620000004800 */
[----:B---3--:R-:W-:Y:S02]  /*7090*/  FFMA R100, R32, R46, R100 ;  /* 0x0000002e20647223 */ /* 0x008fe40000000064 */
[C---:B0-----:R-:W-:Y:S01]  /*70a0*/  FFMA R93, R24.reuse, R37, R93 ;  /* 0x00000025185d7223 */ /* 0x041fe2000000005d */
[----:B------:R-:W0:Y:S01]  /*70b0*/  LDS R103, [R16.X4+0x1ec4] ;  /* 0x001ec40010677984 */ /* 0x000e220000004800 */
[----:B------:R-:W-:-:S02]  /*70c0*/  FFMA R99, R24, R29, R99 ;  /* 0x0000001d18637223 */ /* 0x000fc40000000063 */
[C---:B------:R-:W-:Y:S02]  /*70d0*/  FFMA R41, R32.reuse, R42, R41 ;  /* 0x0000002a20297223 */ /* 0x040fe40000000029 */
[C---:B------:R-:W-:Y:S02]  /*70e0*/  FFMA R47, R32.reuse, R43, R47 ;  /* 0x0000002b202f7223 */ /* 0x040fe4000000002f */
[----:B------:R-:W-:Y:S02]  /*70f0*/  FFMA R121, R32, R40, R121 ;  /* 0x0000002820797223 */ /* 0x000fe40000000079 */
[C---:B------:R-:W-:Y:S02]  /*7100*/  FFMA R92, R24.reuse, R21, R92 ;  /* 0x00000015185c7223 */ /* 0x040fe4000000005c */
[----:B------:R-:W-:Y:S02]  /*7110*/  FFMA R100, R24, R33, R100 ;  /* 0x0000002118647223 */ /* 0x000fe40000000064 */
[----:B------:R-:W-:-:S02]  /*7120*/  FFMA R32, R49, R38, R93 ;  /* 0x0000002631207223 */ /* 0x000fc4000000005d */
[C---:B------:R-:W-:Y:S02]  /*7130*/  FFMA R24, R49.reuse, R30, R99 ;  /* 0x0000001e31187223 */ /* 0x040fe40000000063 */
[C---:B------:R-:W-:Y:S01]  /*7140*/  FFMA R92, R49.reuse, R22, R92 ;  /* 0x00000016315c7223 */ /* 0x040fe2000000005c */
[----:B------:R-:W3:Y:S01]  /*7150*/  LDS R99, [R16.X4+0x1e88] ;  /* 0x001e880010637984 */ /* 0x000ee20000004800 */
[----:B------:R-:W-:Y:S02]  /*7160*/  FFMA R100, R49, R34, R100 ;  /* 0x0000002231647223 */ /* 0x000fe40000000064 */
[C---:B------:R-:W-:Y:S02]  /*7170*/  FFMA R32, R42.reuse, R39, R32 ;  /* 0x000000272a207223 */ /* 0x040fe40000000020 */
[----:B------:R-:W-:Y:S02]  /*7180*/  FFMA R24, R42, R31, R24 ;  /* 0x0000001f2a187223 */ /* 0x000fe40000000018 */
[----:B------:R-:W-:-:S02]  /*7190*/  FFMA R48, R20, R42, R48 ;  /* 0x0000002a14307223 */ /* 0x000fc40000000030 */
[----:B------:R-:W-:Y:S02]  /*71a0*/  FFMA R101, R20, R43, R101 ;  /* 0x0000002b14657223 */ /* 0x000fe40000000065 */
[----:B------:R-:W-:Y:S02]  /*71b0*/  FFMA R45, R36, R42, R45 ;  /* 0x0000002a242d7223 */ /* 0x000fe4000000002d */
[----:B------:R-:W-:Y:S02]  /*71c0*/  FFMA R49, R42, R23, R92 ;  /* 0x000000172a317223 */ /* 0x000fe4000000005c */
[----:B------:R-:W-:Y:S02]  /*71d0*/  FFMA R20, R20, R40, R111 ;  /* 0x0000002814147223 */ /* 0x000fe4000000006f */
[----:B------:R-:W-:Y:S01]  /*71e0*/  FFMA R42, R42, R35, R100 ;  /* 0x000000232a2a7223 */ /* 0x000fe20000000064 */
[----:B------:R-:W3:Y:S01]  /*71f0*/  LDS R111, [R16.X4+0x1ec8] ;  /* 0x001ec800106f7984 */ /* 0x000ee20000004800 */
[----:B----4-:R-:W-:-:S02]  /*7200*/  FFMA R32, R56, R25, R32 ;  /* 0x0000001938207223 */ /* 0x010fc40000000020 */
[-C--:B-----5:R-:W-:Y:S02]  /*7210*/  FFMA R24, R60, R25.reuse, R24 ;  /* 0x000000193c187223 */ /* 0x0a0fe40000000018 */
[----:B-1----:R-:W-:Y:S02]  /*7220*/  FFMA R42, R64, R25, R42 ;  /* 0x00000019402a7223 */ /* 0x002fe4000000002a */
[C---:B--2---:R-:W-:Y:S02]  /*7230*/  FFMA R112, R26.reuse, R57, R32 ;  /* 0x000000391a707223 */ /* 0x044fe40000000020 */
[C---:B------:R-:W-:Y:S02]  /*7240*/  FFMA R32, R26.reuse, R61, R24 ;  /* 0x0000003d1a207223 */ /* 0x040fe40000000018 */
[----:B------:R-:W-:Y:S02]  /*7250*/  FFMA R93, R26, R65, R42 ;  /* 0x000000411a5d7223 */ /* 0x000fe4000000002a */
[----:B------:R-:W-:-:S02]  /*7260*/  FFMA R42, R43, R62, R32 ;  /* 0x0000003e2b2a7223 */ /* 0x000fc40000000020 */
[-C--:B------:R-:W-:Y:S02]  /*7270*/  FFMA R48, R25, R21.reuse, R48 ;  /* 0x0000001519307223 */ /* 0x080fe40000000030 */
[-C--:B------:R-:W-:Y:S02]  /*7280*/  FFMA R32, R27, R21.reuse, R101 ;  /* 0x000000151b207223 */ /* 0x080fe40000000065 */
[----:B0-----:R-:W-:Y:S02]  /*7290*/  FFMA R20, R103, R21, R20 ;  /* 0x0000001567147223 */ /* 0x001fe40000000014 */
[----:B------:R-:W0:Y:S01]  /*72a0*/  LDS R21, [R16.X4+0x1f00] ;  /* 0x001f000010157984 */ /* 0x000e220000004800 */
[-C--:B------:R-:W-:Y:S02]  /*72b0*/  FFMA R44, R25, R29.reuse, R44 ;  /* 0x0000001d192c7223 */ /* 0x080fe4000000002c */
[-C--:B------:R-:W-:Y:S02]  /*72c0*/  FFMA R50, R27, R29.reuse, R50 ;  /* 0x0000001d1b327223 */ /* 0x080fe40000000032 */
[----:B------:R-:W-:-:S02]  /*72d0*/  FFMA R28, R103, R29, R28 ;  /* 0x0000001d671c7223 */ /* 0x000fc4000000001c */
[----:B------:R-:W1:Y:S01]  /*72e0*/  LDS R29, [R16.X4+0x1f04] ;  /* 0x001f0400101d7984 */ /* 0x000e620000004800 */
[C---:B------:R-:W-:Y:S02]  /*72f0*/  FFMA R45, R25.reuse, R37, R45 ;  /* 0x00000025192d7223 */ /* 0x040fe4000000002d */
[----:B------:R-:W-:Y:S02]  /*7300*/  FFMA R46, R25, R33, R41 ;  /* 0x00000021192e7223 */ /* 0x000fe40000000029 */
[----:B------:R-:W-:Y:S02]  /*7310*/  FFMA R51, R36, R43, R51 ;  /* 0x0000002b24337223 */ /* 0x000fe40000000033 */
[----:B------:R-:W-:Y:S02]  /*7320*/  FFMA R41, R52, R25, R49 ;  /* 0x0000001934297223 */ /* 0x000fe40000000031 */
[C---:B------:R-:W-:Y:S02]  /*7330*/  FFMA R48, R26.reuse, R22, R48 ;  /* 0x000000161a307223 */ /* 0x040fe40000000030 */
[----:B------:R-:W-:-:S02]  /*7340*/  FFMA R25, R26, R38, R45 ;  /* 0x000000261a197223 */ /* 0x000fc4000000002d */
[C---:B------:R-:W-:Y:S02]  /*7350*/  FFMA R46, R26.reuse, R34, R46 ;  /* 0x000000221a2e7223 */ /* 0x040fe4000000002e */
[C---:B------:R-:W-:Y:S02]  /*7360*/  FFMA R44, R26.reuse, R30, R44 ;  /* 0x0000001e1a2c7223 */ /* 0x040fe4000000002c */
[C---:B------:R-:W-:Y:S02]  /*7370*/  FFMA R51, R27.reuse, R37, R51 ;  /* 0x000000251b337223 */ /* 0x040fe40000000033 */
[----:B------:R-:W-:Y:S02]  /*7380*/  FFMA R47, R27, R33, R47 ;  /* 0x000000211b2f7223 */ /* 0x000fe4000000002f */
[----:B------:R-:W-:Y:S02]  /*7390*/  FFMA R100, R26, R53, R41 ;  /* 0x000000351a647223 */ /* 0x000fe40000000029 */
[----:B------:R-:W-:-:S02]  /*73a0*/  FFMA R24, R43, R23, R48 ;  /* 0x000000172b187223 */ /* 0x000fc40000000030 */
[C---:B------:R-:W-:Y:S02]  /*73b0*/  FFMA R25, R43.reuse, R39, R25 ;  /* 0x000000272b197223 */ /* 0x040fe40000000019 */
[C---:B------:R-:W-:Y:S02]  /*73c0*/  FFMA R41, R43.reuse, R35, R46 ;  /* 0x000000232b297223 */ /* 0x040fe4000000002e */
[----:B------:R-:W-:Y:S02]  /*73d0*/  FFMA R26, R43, R31, R44 ;  /* 0x0000001f2b1a7223 */ /* 0x000fe4000000002c */
[C---:B---3--:R-:W-:Y:S02]  /*73e0*/  FFMA R32, R99.reuse, R22, R32 ;  /* 0x0000001663207223 */ /* 0x048fe40000000020 */
[C---:B------:R-:W-:Y:S02]  /*73f0*/  FFMA R51, R99.reuse, R38, R51 ;  /* 0x0000002663337223 */ /* 0x040fe40000000033 */
[----:B------:R-:W-:-:S02]  /*7400*/  FFMA R50, R99, R30, R50 ;  /* 0x0000001e63327223 */ /* 0x000fc40000000032 */
[----:B------:R-:W-:Y:S02]  /*7410*/  FFMA R47, R99, R34, R47 ;  /* 0x00000022632f7223 */ /* 0x000fe4000000002f */
[C---:B------:R-:W-:Y:S02]  /*7420*/  FFMA R100, R43.reuse, R54, R100 ;  /* 0x000000362b647223 */ /* 0x040fe40000000064 */
[C---:B------:R-:W-:Y:S02]  /*7430*/  FFMA R112, R43.reuse, R58, R112 ;  /* 0x0000003a2b707223 */ /* 0x040fe40000000070 */
[----:B------:R-:W-:Y:S02]  /*7440*/  FFMA R93, R43, R66, R93 ;  /* 0x000000422b5d7223 */ /* 0x000fe4000000005d */
[-C--:B------:R-:W-:Y:S02]  /*7450*/  FFMA R24, R52, R27.reuse, R24 ;  /* 0x0000001b34187223 */ /* 0x080fe40000000018 */
[----:B------:R-:W-:-:S02]  /*7460*/  FFMA R25, R56, R27, R25 ;  /* 0x0000001b38197223 */ /* 0x000fc40000000019 */
[-C--:B------:R-:W-:Y:S02]  /*7470*/  FFMA R41, R64, R27.reuse, R41 ;  /* 0x0000001b40297223 */ /* 0x080fe40000000029 */
[----:B------:R-:W-:Y:S02]  /*7480*/  FFMA R36, R36, R40, R102 ;  /* 0x0000002824247223 */ /* 0x000fe40000000066 */
[----:B------:R-:W-:Y:S02]  /*7490*/  FFMA R26, R60, R27, R26 ;  /* 0x0000001b3c1a7223 */ /* 0x000fe4000000001a */
[C---:B------:R-:W-:Y:S02]  /*74a0*/  FFMA R32, R40.reuse, R23, R32 ;  /* 0x0000001728207223 */ /* 0x040fe40000000020 */
[C---:B------:R-:W-:Y:S02]  /*74b0*/  FFMA R120, R40.reuse, R39, R51 ;  /* 0x0000002728787223 */ /* 0x040fe40000000033 */
[----:B------:R-:W-:-:S02]  /*74c0*/  FFMA R119, R40, R31, R50 ;  /* 0x0000001f28777223 */ /* 0x000fc40000000032 */
[----:B------:R-:W-:Y:S01]  /*74d0*/  FFMA R92, R40, R35, R47 ;  /* 0x00000023285c7223 */ /* 0x000fe2000000002f */
[----:B------:R-:W-:Y:S01]  /*74e0*/  LDS.128 R48, [R18.X4+0x8630] ;  /* 0x0086300012307984 */ /* 0x000fe20000004c00 */
[----:B------:R-:W-:Y:S02]  /*74f0*/  FFMA R22, R111, R22, R20 ;  /* 0x000000166f167223 */ /* 0x000fe40000000014 */
[C---:B------:R-:W-:Y:S01]  /*7500*/  FFMA R100, R27.reuse, R55, R100 ;  /* 0x000000371b647223 */ /* 0x040fe20000000064 */
[----:B------:R-:W2:Y:S01]  /*7510*/  LDS R20, [R16.X4+0x1f08] ;  /* 0x001f080010147984 */ /* 0x000ea20000004800 */
[C---:B------:R-:W-:Y:S02]  /*7520*/  FFMA R112, R27.reuse, R59, R112 ;  /* 0x0000003b1b707223 */ /* 0x040fe40000000070 */
[C---:B------:R-:W-:Y:S01]  /*7530*/  FFMA R101, R27.reuse, R63, R42 ;  /* 0x0000003f1b657223 */ /* 0x040fe2000000002a */
[----:B------:R-:W-:Y:S01]  /*7540*/  LDS.128 R44, [R18.X4+0x7d30] ;  /* 0x007d3000122c7984 */ /* 0x000fe20000004c00 */
[----:B------:R-:W-:-:S02]  /*7550*/  FFMA R93, R27, R67, R93 ;  /* 0x000000431b5d7223 */ /* 0x000fc4000000005d */
[C---:B------:R-:W-:Y:S02]  /*7560*/  FFMA R27, R99.reuse, R53, R24 ;  /* 0x00000035631b7223 */ /* 0x040fe40000000018 */
[C---:B------:R-:W-:Y:S02]  /*7570*/  FFMA R25, R99.reuse, R57, R25 ;  /* 0x0000003963197223 */ /* 0x040fe40000000019 */
[C---:B------:R-:W-:Y:S02]  /*7580*/  FFMA R41, R99.reuse, R65, R41 ;  /* 0x0000004163297223 */ /* 0x040fe40000000029 */
[----:B------:R-:W-:Y:S02]  /*7590*/  FFMA R113, R99, R61, R26 ;  /* 0x0000003d63717223 */ /* 0x000fe4000000001a */
[C---:B------:R-:W-:Y:S02]  /*75a0*/  FFMA R36, R103.reuse, R37, R36 ;  /* 0x0000002567247223 */ /* 0x040fe40000000024 */
[----:B------:R-:W-:-:S02]  /*75b0*/  FFMA R121, R103, R33, R121 ;  /* 0x0000002167797223 */ /* 0x000fc40000000079 */
[-C--:B------:R-:W-:Y:S02]  /*75c0*/  FFMA R32, R52, R103.reuse, R32 ;  /* 0x0000006734207223 */ /* 0x080fe40000000020 */
[-C--:B------:R-:W-:Y:S02]  /*75d0*/  FFMA R120, R56, R103.reuse, R120 ;  /* 0x0000006738787223 */ /* 0x080fe40000000078 */
[-C--:B------:R-:W-:Y:S02]  /*75e0*/  FFMA R119, R60, R103.reuse, R119 ;  /* 0x000000673c777223 */ /* 0x080fe40000000077 */
[----:B------:R-:W-:Y:S02]  /*75f0*/  FFMA R92, R64, R103, R92 ;  /* 0x00000067405c7223 */ /* 0x000fe4000000005c */
[----:B------:R-:W-:Y:S02]  /*7600*/  FFMA R28, R111, R30, R28 ;  /* 0x0000001e6f1c7223 */ /* 0x000fe4000000001c */
[----:B------:R-:W3:Y:S01]  /*7610*/  LDS R30, [R16.X4+0x1f40] ;  /* 0x001f4000101e7984 */ /* 0x000ee20000004800 */
[----:B------:R-:W-:-:S02]  /*7620*/  FFMA R118, R40, R54, R27 ;  /* 0x0000003628767223 */ /* 0x000fc4000000001b */
[C---:B------:R-:W-:Y:S02]  /*7630*/  FFMA R102, R40.reuse, R58, R25 ;  /* 0x0000003a28667223 */ /* 0x040fe40000000019 */
[C---:B------:R-:W-:Y:S01]  /*7640*/  FFMA R113, R40.reuse, R62, R113 ;  /* 0x0000003e28717223 */ /* 0x040fe20000000071 */
[----:B------:R-:W4:Y:S01]  /*7650*/  LDS.128 R24, [R18.X4+0x78b0] ;  /* 0x0078b00012187984 */ /* 0x000f220000004c00 */
[----:B------:R-:W-:Y:S02]  /*7660*/  FFMA R122, R40, R66, R41 ;  /* 0x00000042287a7223 */ /* 0x000fe40000000029 */
[C---:B------:R-:W-:Y:S01]  /*7670*/  FFMA R36, R111.reuse, R38, R36 ;  /* 0x000000266f247223 */ /* 0x040fe20000000024 */
[----:B------:R-:W5:Y:S01]  /*7680*/  LDS.128 R40, [R18.X4+0x81b0] ;  /* 0x0081b00012287984 */ /* 0x000f620000004c00 */
[C---:B------:R-:W-:Y:S02]  /*7690*/  FFMA R121, R111.reuse, R34, R121 ;  /* 0x000000226f797223 */ /* 0x040fe40000000079 */
[----:B------:R-:W-:-:S02]  /*76a0*/  FFMA R33, R111, R53, R32 ;  /* 0x000000356f217223 */ /* 0x000fc40000000020 */
[C---:B------:R-:W-:Y:S01]  /*76b0*/  FFMA R120, R111.reuse, R57, R120 ;  /* 0x000000396f787223 */ /* 0x040fe20000000078 */
[----:B------:R-:W3:Y:S01]  /*76c0*/  LDS R32, [R16.X4+0x1f44] ;  /* 0x001f440010207984 */ /* 0x000ee20000004800 */
[C---:B------:R-:W-:Y:S02]  /*76d0*/  FFMA R119, R111.reuse, R61, R119 ;  /* 0x0000003d6f777223 */ /* 0x040fe40000000077 */
[----:B------:R-:W-:Y:S02]  /*76e0*/  FFMA R92, R111, R65, R92 ;  /* 0x000000416f5c7223 */ /* 0x000fe4000000005c */
[C---:B0-----:R-:W-:Y:S02]  /*76f0*/  FFMA R23, R21.reuse, R23, R22 ;  /* 0x0000001715177223 */ /* 0x041fe40000000016 */
[C---:B------:R-:W-:Y:S01]  /*7700*/  FFMA R28, R21.reuse, R31, R28 ;  /* 0x0000001f151c7223 */ /* 0x040fe2000000001c */
[----:B------:R-:W-:Y:S01]  /*7710*/  LDS R22, [R16.X4+0x1f48] ;  /* 0x001f480010167984 */ /* 0x000fe20000004800 */
[----:B------:R-:W-:-:S02]  /*7720*/  FFMA R36, R21, R39, R36 ;  /* 0x0000002715247223 */ /* 0x000fc40000000024 */
[C---:B------:R-:W-:Y:S02]  /*7730*/  FFMA R121, R21.reuse, R35, R121 ;  /* 0x0000002315797223 */ /* 0x040fe40000000079 */
[C---:B------:R-:W-:Y:S01]  /*7740*/  FFMA R33, R21.reuse, R54, R33 ;  /* 0x0000003615217223 */ /* 0x040fe20000000021 */
[----:B------:R-:W-:Y:S01]  /*7750*/  LDS R35, [R16.X4+0x2600] ;  /* 0x0026000010237984 */ /* 0x000fe20000004800 */
[C---:B------:R-:W-:Y:S02]  /*7760*/  FFMA R31, R21.reuse, R58, R120 ;  /* 0x0000003a151f7223 */ /* 0x040fe40000000078 */
[C---:B------:R-:W-:Y:S02]  /*7770*/  FFMA R34, R21.reuse, R62, R119 ;  /* 0x0000003e15227223 */ /* 0x040fe40000000077 */
[----:B------:R-:W-:Y:S02]  /*7780*/  FFMA R92, R21, R66, R92 ;  /* 0x00000042155c7223 */ /* 0x000fe4000000005c */
[----:B------:R-:W0:Y:S01]  /*7790*/  LDS R21, [R16.X4+0x2580] ;  /* 0x0025800010157984 */ /* 0x000e220000004800 */
[----:B-1----:R-:W-:-:S02]  /*77a0*/  FFMA R52, R52, R29, R23 ;  /* 0x0000001d34347223 */ /* 0x002fc40000000017 */
[-C--:B------:R-:W-:Y:S01]  /*77b0*/  FFMA R56, R56, R29.reuse, R36 ;  /* 0x0000001d38387223 */ /* 0x080fe20000000024 */
[----:B------:R-:W1:Y:S01]  /*77c0*/  LDS R23, [R16.X4+0x2584] ;  /* 0x0025840010177984 */ /* 0x000e620000004800 */
[-C--:B------:R-:W-:Y:S02]  /*77d0*/  FFMA R60, R60, R29.reuse, R28 ;  /* 0x0000001d3c3c7223 */ /* 0x080fe4000000001c */
[----:B------:R-:W-:Y:S01]  /*77e0*/  FFMA R121, R64, R29, R121 ;  /* 0x0000001d40797223 */ /* 0x000fe20000000079 */
[----:B------:R-:W0:Y:S01]  /*77f0*/  LDS R36, [R16.X4+0x25c0] ;  /* 0x0025c00010247984 */ /* 0x000e220000004800 */
[C---:B------:R-:W-:Y:S02]  /*7800*/  FFMA R33, R29.reuse, R55, R33 ;  /* 0x000000371d217223 */ /* 0x040fe40000000021 */
[C---:B------:R-:W-:Y:S01]  /*7810*/  FFMA R31, R29.reuse, R59, R31 ;  /* 0x0000003b1d1f7223 */ /* 0x040fe2000000001f */
[----:B------:R-:W-:Y:S01]  /*7820*/  LDS R28, [R16.X4+0x2588] ;  /* 0x00258800101c7984 */ /* 0x000fe20000004800 */
[----:B------:R-:W-:-:S02]  /*7830*/  FFMA R34, R29, R63, R34 ;  /* 0x0000003f1d227223 */ /* 0x000fc40000000022 */
[----:B------:R-:W-:Y:S02]  /*7840*/  FFMA R29, R29, R67, R92 ;  /* 0x000000431d1d7223 */ /* 0x000fe4000000005c */
[----:B------:R-:W1:Y:S01]  /*7850*/  LDS R92, [R16.X4+0x2640] ;  /* 0x00264000105c7984 */ /* 0x000e620000004800 */
[C---:B--2---:R-:W-:Y:S02]  /*7860*/  FFMA R53, R20.reuse, R53, R52 ;  /* 0x0000003514357223 */ /* 0x044fe40000000034 */
[C---:B------:R-:W-:Y:S02]  /*7870*/  FFMA R57, R20.reuse, R57, R56 ;  /* 0x0000003914397223 */ /* 0x040fe40000000038 */
[C---:B------:R-:W-:Y:S02]  /*7880*/  FFMA R61, R20.reuse, R61, R60 ;  /* 0x0000003d143d7223 */ /* 0x040fe4000000003c */
[----:B------:R-:W-:Y:S02]  /*7890*/  FFMA R121, R20, R65, R121 ;  /* 0x0000004114797223 */ /* 0x000fe40000000079 */
[----:B---3--:R-:W-:-:S02]  /*78a0*/  FFMA R53, R30, R54, R53 ;  /* 0x000000361e357223 */ /* 0x008fc40000000035 */
[C---:B------:R-:W-:Y:S02]  /*78b0*/  FFMA R37, R30.reuse, R58, R57 ;  /* 0x0000003a1e257223 */ /* 0x040fe40000000039 */
[C---:B------:R-:W-:Y:S02]  /*78c0*/  FFMA R38, R30.reuse, R62, R61 ;  /* 0x0000003e1e267223 */ /* 0x040fe4000000003d */
[----:B------:R-:W-:Y:S02]  /*78d0*/  FFMA R39, R30, R66, R121 ;  /* 0x000000421e277223 */ /* 0x000fe40000000079 */
[-C--:B----4-:R-:W-:Y:S02]  /*78e0*/  FFMA R100, R24, R99.reuse, R100 ;  /* 0x0000006318647223 */ /* 0x090fe40000000064 */
[-C--:B------:R-:W-:Y:S02]  /*78f0*/  FFMA R112, R44, R99.reuse, R112 ;  /* 0x000000632c707223 */ /* 0x080fe40000000070 */
[----:B-----5:R-:W-:-:S02]  /*7900*/  FFMA R101, R40, R99, R101 ;  /* 0x0000006328657223 */ /* 0x020fc40000000065 */
[----:B------:R-:W-:Y:S02]  /*7910*/  FFMA R93, R48, R99, R93 ;  /* 0x00000063305d7223 */ /* 0x000fe4000000005d */
[-C--:B------:R-:W-:Y:S02]  /*7920*/  FFMA R118, R103, R55.reuse, R118 ;  /* 0x0000003767767223 */ /* 0x080fe40000000076 */
[C---:B------:R-:W-:Y:S02]  /*7930*/  FFMA R30, R32.reuse, R55, R53 ;  /* 0x00000037201e7223 */ /* 0x040fe40000000035 */
[C---:B------:R-:W-:Y:S01]  /*7940*/  FFMA R37, R32.reuse, R59, R37 ;  /* 0x0000003b20257223 */ /* 0x040fe20000000025 */
[----:B------:R-:W2:Y:S01]  /*7950*/  LDS.128 R52, [R18.X4+0x78c0] ;  /* 0x0078c00012347984 */ /* 0x000ea20000004c00 */
[C---:B------:R-:W-:Y:S02]  /*7960*/  FFMA R38, R32.reuse, R63, R38 ;  /* 0x0000003f20267223 */ /* 0x040fe40000000026 */
[----:B------:R-:W-:-:S02]  /*7970*/  FFMA R39, R32, R67, R39 ;  /* 0x0000004320277223 */ /* 0x000fc40000000027 */
[C---:B0-----:R-:W-:Y:S01]  /*7980*/  FFMA R100, R21.reuse, R25, R100 ;  /* 0x0000001915647223 */ /* 0x041fe20000000064 */
[----:B------:R-:W-:Y:S01]  /*7990*/  LDS R32, [R16.X4+0x25c4] ;  /* 0x0025c40010207984 */ /* 0x000fe20000004800 */
[C---:B------:R-:W-:Y:S02]  /*79a0*/  FFMA R112, R21.reuse, R45, R112 ;  /* 0x0000002d15707223 */ /* 0x040fe40000000070 */
[C---:B------:R-:W-:Y:S02]  /*79b0*/  FFMA R101, R21.reuse, R41, R101 ;  /* 0x0000002915657223 */ /* 0x040fe40000000065 */
[----:B------:R-:W-:Y:S02]  /*79c0*/  FFMA R93, R21, R49, R93 ;  /* 0x00000031155d7223 */ /* 0x000fe4000000005d */
[C---:B------:R-:W-:Y:S02]  /*79d0*/  FFMA R102, R103.reuse, R59, R102 ;  /* 0x0000003b67667223 */ /* 0x040fe40000000066 */
[C---:B------:R-:W-:Y:S01]  /*79e0*/  FFMA R113, R103.reuse, R63, R113 ;  /* 0x0000003f67717223 */ /* 0x040fe20000000071 */
[----:B------:R-:W0:Y:S01]  /*79f0*/  LDS.128 R56, [R18.X4+0x7d40] ;  /* 0x007d400012387984 */ /* 0x000e220000004c00 */
[----:B------:R-:W-:-:S02]  /*7a00*/  FFMA R122, R103, R67, R122 ;  /* 0x00000043677a7223 */ /* 0x000fc4000000007a */
[C---:B------:R-:W-:Y:S01]  /*7a10*/  FFMA R118, R24.reuse, R111, R118 ;  /* 0x0000006f18767223 */ /* 0x040fe20000000076 */
[----:B------:R-:W3:Y:S01]  /*7a20*/  LDS.128 R60, [R18.X4+0x81c0] ;  /* 0x0081c000123c7984 */ /* 0x000ee20000004c00 */
[C---:B------:R-:W-:Y:S02]  /*7a30*/  FFMA R33, R24.reuse, R20, R33 ;  /* 0x0000001418217223 */ /* 0x040fe40000000021 */
[-C--:B------:R-:W-:Y:S01]  /*7a40*/  FFMA R30, R24, R22.reuse, R30 ;  /* 0x00000016181e7223 */ /* 0x080fe2000000001e */
[----:B------:R-:W4:Y:S01]  /*7a50*/  LDS.128 R64, [R18.X4+0x8640] ;  /* 0x0086400012407984 */ /* 0x000f220000004c00 */
[-C--:B------:R-:W-:Y:S02]  /*7a60*/  FFMA R37, R44, R22.reuse, R37 ;  /* 0x000000162c257223 */ /* 0x080fe40000000025 */
[-C--:B------:R-:W-:Y:S01]  /*7a70*/  FFMA R38, R40, R22.reuse, R38 ;  /* 0x0000001628267223 */ /* 0x080fe20000000026 */
[----:B------:R-:W-:Y:S01]  /*7a80*/  LDS R24, [R16.X4+0x2644] ;  /* 0x0026440010187984 */ /* 0x000fe20000004800 */
[----:B------:R-:W-:-:S02]  /*7a90*/  FFMA R39, R48, R22, R39 ;  /* 0x0000001630277223 */ /* 0x000fc40000000027 */
[C---:B-1----:R-:W-:Y:S02]  /*7aa0*/  FFMA R21, R23.reuse, R26, R100 ;  /* 0x0000001a17157223 */ /* 0x042fe40000000064 */
[C---:B------:R-:W-:Y:S02]  /*7ab0*/  FFMA R112, R23.reuse, R46, R112 ;  /* 0x0000002e17707223 */ /* 0x040fe40000000070 */
[C---:B------:R-:W-:Y:S02]  /*7ac0*/  FFMA R22, R23.reuse, R42, R101 ;  /* 0x0000002a17167223 */ /* 0x040fe40000000065 */
[----:B------:R-:W-:Y:S02]  /*7ad0*/  FFMA R93, R23, R50, R93 ;  /* 0x00000032175d7223 */ /* 0x000fe4000000005d */
[-C--:B------:R-:W-:Y:S02]  /*7ae0*/  FFMA R31, R44, R20.reuse, R31 ;  /* 0x000000142c1f7223 */ /* 0x080fe4000000001f */
[----:B------:R-:W-:-:S02]  /*7af0*/  FFMA R34, R40, R20, R34 ;  /* 0x0000001428227223 */ /* 0x000fc40000000022 */
[----:B------:R-:W-:Y:S02]  /*7b00*/  FFMA R29, R48, R20, R29 ;  /* 0x00000014301d7223 */ /* 0x000fe4000000001d */
[-C--:B------:R-:W-:Y:S01]  /*7b10*/  FFMA R118, R36, R25.reuse, R118 ;  /* 0x0000001924767223 */ /* 0x080fe20000000076 */
[----:B------:R-:W1:Y:S01]  /*7b20*/  LDS R20, [R16.X4+0x25c8] ;  /* 0x0025c80010147984 */ /* 0x000e620000004800 */
[-C--:B------:R-:W-:Y:S02]  /*7b30*/  FFMA R33, R35, R25.reuse, R33 ;  /* 0x0000001923217223 */ /* 0x080fe40000000021 */
[----:B------:R-:W-:Y:S02]  /*7b40*/  FFMA R30, R92, R25, R30 ;  /* 0x000000195c1e7223 */ /* 0x000fe4000000001e */
[----:B------:R-:W5:Y:S01]  /*7b50*/  LDS R25, [R16.X4+0x2604] ;  /* 0x0026040010197984 */ /* 0x000f620000004800 */
[C---:B------:R-:W-:Y:S02]  /*7b60*/  FFMA R21, R28.reuse, R27, R21 ;  /* 0x0000001b1c157223 */ /* 0x040fe40000000015 */
[----:B------:R-:W-:-:S02]  /*7b70*/  FFMA R23, R28, R47, R112 ;  /* 0x0000002f1c177223 */ /* 0x000fc40000000070 */
[C---:B------:R-:W-:Y:S02]  /*7b80*/  FFMA R22, R28.reuse, R43, R22 ;  /* 0x0000002b1c167223 */ /* 0x040fe40000000016 */
[----:B------:R-:W-:Y:S02]  /*7b90*/  FFMA R28, R28, R51, R93 ;  /* 0x000000331c1c7223 */ /* 0x000fe4000000005d */
[----:B------:R-:W5:Y:S01]  /*7ba0*/  LDS R93, [R16.X4+0x2608] ;  /* 0x00260800105d7984 */ /* 0x000f620000004800 */
[-C--:B------:R-:W-:Y:S02]  /*7bb0*/  FFMA R113, R40, R111.reuse, R113 ;  /* 0x0000006f28717223 */ /* 0x080fe40000000071 */
[-C--:B------:R-:W-:Y:S02]  /*7bc0*/  FFMA R102, R44, R111.reuse, R102 ;  /* 0x0000006f2c667223 */ /* 0x080fe40000000066 */
[----:B------:R-:W-:Y:S02]  /*7bd0*/  FFMA R122, R48, R111, R122 ;  /* 0x0000006f307a7223 */ /* 0x000fe4000000007a */
[----:B------:R-:W-:-:S02]  /*7be0*/  FFMA R113, R36, R41, R113 ;  /* 0x0000002924717223 */ /* 0x000fc40000000071 */
[-C--:B------:R-:W-:Y:S02]  /*7bf0*/  FFMA R34, R35, R41.reuse, R34 ;  /* 0x0000002923227223 */ /* 0x080fe40000000022 */
[----:B------:R-:W-:Y:S02]  /*7c00*/  FFMA R38, R92, R41, R38 ;  /* 0x000000295c267223 */ /* 0x000fe40000000026 */
[C---:B------:R-:W-:Y:S02]  /*7c10*/  FFMA R102, R36.reuse, R45, R102 ;  /* 0x0000002d24667223 */ /* 0x040fe40000000066 */
[----:B------:R-:W-:Y:S02]  /*7c20*/  FFMA R41, R36, R49, R122 ;  /* 0x0000003124297223 */ /* 0x000fe4000000007a */
[-C--:B--2---:R-:W-:Y:S02]  /*7c30*/  FFMA R21, R52, R36.reuse, R21 ;  /* 0x0000002434157223 */ /* 0x084fe40000000015 */
[----:B0-----:R-:W-:-:S02]  /*7c40*/  FFMA R23, R56, R36, R23 ;  /* 0x0000002438177223 */ /* 0x001fc40000000017 */
[-C--:B---3--:R-:W-:Y:S02]  /*7c50*/  FFMA R22, R60, R36.reuse, R22 ;  /* 0x000000243c167223 */ /* 0x088fe40000000016 */
[----:B----4-:R-:W-:Y:S02]  /*7c60*/  FFMA R28, R64, R36, R28 ;  /* 0x00000024401c7223 */ /* 0x010fe4000000001c */
[C---:B------:R-:W-:Y:S02]  /*7c70*/  FFMA R118, R32.reuse, R26, R118 ;  /* 0x0000001a20767223 */ /* 0x040fe40000000076 */
[C---:B------:R-:W-:Y:S02]  /*7c80*/  FFMA R102, R32.reuse, R46, R102 ;  /* 0x0000002e20667223 */ /* 0x040fe40000000066 */
[C---:B------:R-:W-:Y:S02]  /*7c90*/  FFMA R113, R32.reuse, R42, R113 ;  /* 0x0000002a20717223 */ /* 0x040fe40000000071 */
[----:B------:R-:W-:-:S02]  /*7ca0*/  FFMA R36, R32, R50, R41 ;  /* 0x0000003220247223 */ /* 0x000fc40000000029 */
[----:B------:R-:W-:Y:S02]  /*7cb0*/  FFMA R29, R35, R49, R29 ;  /* 0x00000031231d7223 */ /* 0x000fe4000000001d */
[----:B------:R-:W-:Y:S02]  /*7cc0*/  FFMA R41, R32, R61, R22 ;  /* 0x0000003d20297223 */ /* 0x000fe40000000016 */
[C---:B-1----:R-:W-:Y:S02]  /*7cd0*/  FFMA R40, R20.reuse, R27, R118 ;  /* 0x0000001b14287223 */ /* 0x042fe40000000076 */
[----:B-----5:R-:W-:Y:S02]  /*7ce0*/  FFMA R99, R25, R42, R34 ;  /* 0x0000002a19637223 */ /* 0x020fe40000000022 */
[C---:B------:R-:W-:Y:S02]  /*7cf0*/  FFMA R111, R20.reuse, R47, R102 ;  /* 0x0000002f146f7223 */ /* 0x040fe40000000066 */
[----:B------:R-:W-:-:S02]  /*7d00*/  FFMA R113, R20, R43, R113 ;  /* 0x0000002b14717223 */ /* 0x000fc40000000071 */
[----:B------:R-:W-:Y:S02]  /*7d10*/  FFMA R36, R20, R51, R36 ;  /* 0x0000003314247223 */ /* 0x000fe40000000024 */
[-C--:B------:R-:W-:Y:S02]  /*7d20*/  FFMA R31, R35, R45.reuse, R31 ;  /* 0x0000002d231f7223 */ /* 0x080fe4000000001f */
[----:B------:R-:W-:Y:S02]  /*7d30*/  FFMA R37, R92, R45, R37 ;  /* 0x0000002d5c257223 */ /* 0x000fe40000000025 */
[C---:B------:R-:W-:Y:S02]  /*7d40*/  FFMA R23, R32.reuse, R57, R23 ;  /* 0x0000003920177223 */ /* 0x040fe40000000017 */
[C---:B------:R-:W-:Y:S02]  /*7d50*/  FFMA R21, R32.reuse, R53, R21 ;  /* 0x0000003520157223 */ /* 0x040fe40000000015 */
[----:B------:R-:W-:-:S02]  /*7d60*/  FFMA R45, R32, R65, R28 ;  /* 0x00000041202d7223 */ /* 0x000fc4000000001c */
[----:B------:R-:W-:Y:S02]  /*7d70*/  FFMA R28, R20, R62, R41 ;  /* 0x0000003e141c7223 */ /* 0x000fe40000000029 */
[----:B------:R-:W-:Y:S02]  /*7d80*/  FFMA R40, R52, R35, R40 ;  /* 0x0000002334287223 */ /* 0x000fe40000000028 */
[----:B------:R-:W-:Y:S02]  /*7d90*/  FFMA R103, R25, R50, R29 ;  /* 0x0000003219677223 */ /* 0x000fe4000000001d */
[----:B------:R-:W-:Y:S02]  /*7da0*/  FFMA R99, R93, R43, R99 ;  /* 0x0000002b5d637223 */ /* 0x000fe40000000063 */
[-C--:B------:R-:W-:Y:S02]  /*7db0*/  FFMA R111, R56, R35.reuse, R111 ;  /* 0x00000023386f7223 */ /* 0x080fe4000000006f */
        /* <DEDUP_REMOVED lines=8> */
[C---:B------:R-:W-:Y:S01]  /*7e40*/  FFMA R44, R25.reuse, R26, R33 ;  /* 0x0000001a192c7223 */ /* 0x040fe20000000021 */
[----:B------:R-:W-:Y:S01]  /*7e50*/  LDS R40, [R16.X4+0x2680] ;  /* 0x0026800010287984 */ /* 0x000fe20000004800 */
[C---:B------:R-:W-:Y:S02]  /*7e60*/  FFMA R45, R25.reuse, R46, R31 ;  /* 0x0000002e192d7223 */ /* 0x040fe4000000001f */
[----:B------:R-:W-:Y:S02]  /*7e70*/  FFMA R103, R60, R92, R99 ;  /* 0x0000005c3c677223 */ /* 0x000fe40000000063 */
[C---:B------:R-:W-:Y:S01]  /*7e80*/  FFMA R111, R25.reuse, R57, R111 ;  /* 0x00000039196f7223 */ /* 0x040fe2000000006f */
[----:B------:R-:W0:Y:S01]  /*7e90*/  LDS R99, [R16.X4+0x2648] ;  /* 0x0026480010637984 */ /* 0x000e220000004800 */
[----:B------:R-:W-:-:S02]  /*7ea0*/  FFMA R41, R25, R61, R41 ;  /* 0x0000003d19297223 */ /* 0x000fc40000000029 */
[----:B------:R-:W-:Y:S02]  /*7eb0*/  FFMA R100, R25, R65, R100 ;  /* 0x0000004119647223 */ /* 0x000fe40000000064 */
[C---:B------:R-:W-:Y:S02]  /*7ec0*/  FFMA R48, R35.reuse, R55, R48 ;  /* 0x0000003723307223 */ /* 0x040fe40000000030 */
[C---:B------:R-:W-:Y:S02]  /*7ed0*/  FFMA R49, R35.reuse, R59, R22 ;  /* 0x0000003b23317223 */ /* 0x040fe40000000016 */
[C---:B------:R-:W-:Y:S01]  /*7ee0*/  FFMA R101, R35.reuse, R63, R28 ;  /* 0x0000003f23657223 */ /* 0x040fe2000000001c */
[----:B------:R-:W1:Y:S01]  /*7ef0*/  LDS.128 R20, [R18.X4+0x81d0] ;  /* 0x0081d00012147984 */ /* 0x000e620000004c00 */
[----:B------:R-:W-:Y:S02]  /*7f00*/  FFMA R102, R35, R67, R102 ;  /* 0x0000004323667223 */ /* 0x000fe40000000066 */
[C---:B------:R-:W-:Y:S01]  /*7f10*/  FFMA R26, R24.reuse, R26, R30 ;  /* 0x0000001a181a7223 */ /* 0x040fe2000000001e */
[----:B------:R-:W2:Y:S01]  /*7f20*/  LDS.128 R32, [R18.X4+0x78d0] ;  /* 0x0078d00012207984 */ /* 0x000ea20000004c00 */
[----:B------:R-:W-:-:S02]  /*7f30*/  FFMA R46, R24, R46, R37 ;  /* 0x0000002e182e7223 */ /* 0x000fc40000000025 */
[C---:B------:R-:W-:Y:S01]  /*7f40*/  FFMA R42, R24.reuse, R42, R38 ;  /* 0x0000002a182a7223 */ /* 0x040fe20000000026 */
[----:B------:R-:W3:Y:S01]  /*7f50*/  LDS.128 R28, [R18.X4+0x7d50] ;  /* 0x007d5000121c7984 */ /* 0x000ee20000004c00 */
[----:B------:R-:W-:Y:S02]  /*7f60*/  FFMA R50, R24, R50, R39 ;  /* 0x0000003218327223 */ /* 0x000fe40000000027 */
[C---:B------:R-:W-:Y:S01]  /*7f70*/  FFMA R112, R93.reuse, R54, R112 ;  /* 0x000000365d707223 */ /* 0x040fe20000000070 */
[----:B------:R-:W4:Y:S01]  /*7f80*/  LDS.128 R36, [R18.X4+0x8650] ;  /* 0x0086500012247984 */ /* 0x000f220000004c00 */
[C---:B------:R-:W-:Y:S02]  /*7f90*/  FFMA R44, R93.reuse, R27, R44 ;  /* 0x0000001b5d2c7223 */ /* 0x040fe4000000002c */
[C---:B------:R-:W-:Y:S02]  /*7fa0*/  FFMA R45, R93.reuse, R47, R45 ;  /* 0x0000002f5d2d7223 */ /* 0x040fe4000000002d */
[----:B------:R-:W-:-:S02]  /*7fb0*/  FFMA R111, R93, R58, R111 ;  /* 0x0000003a5d6f7223 */ /* 0x000fc4000000006f */
[C---:B------:R-:W-:Y:S02]  /*7fc0*/  FFMA R41, R93.reuse, R62, R41 ;  /* 0x0000003e5d297223 */ /* 0x040fe40000000029 */
[----:B------:R-:W-:Y:S02]  /*7fd0*/  FFMA R100, R93, R66, R100 ;  /* 0x000000425d647223 */ /* 0x000fe40000000064 */
[----:B------:R-:W-:Y:S02]  /*7fe0*/  FFMA R119, R92, R55, R112 ;  /* 0x000000375c777223 */ /* 0x000fe40000000070 */
[-C--:B------:R-:W-:Y:S02]  /*7ff0*/  FFMA R44, R52, R92.reuse, R44 ;  /* 0x0000005c342c7223 */ /* 0x080fe4000000002c */
[-C--:B------:R-:W-:Y:S02]  /*8000*/  FFMA R45, R56, R92.reuse, R45 ;  /* 0x0000005c382d7223 */ /* 0x080fe4000000002d */
[----:B------:R-:W-:-:S02]  /*8010*/  FFMA R118, R64, R92, R118 ;  /* 0x0000005c40767223 */ /* 0x000fc40000000076 */
[C---:B------:R-:W-:Y:S02]  /*8020*/  FFMA R111, R92.reuse, R59, R111 ;  /* 0x0000003b5c6f7223 */ /* 0x040fe4000000006f */
[C---:B------:R-:W-:Y:S02]  /*8030*/  FFMA R112, R92.reuse, R63, R41 ;  /* 0x0000003f5c707223 */ /* 0x040fe40000000029 */
[----:B------:R-:W-:Y:S01]  /*8040*/  FFMA R113, R92, R67, R100 ;  /* 0x000000435c717223 */ /* 0x000fe20000000064 */
[----:B------:R-:W-:Y:S01]  /*8050*/  LDS R41, [R16.X4+0x26c0] ;  /* 0x0026c00010297984 */ /* 0x000fe20000004800 */
[C---:B0-----:R-:W-:Y:S02]  /*8060*/  FFMA R46, R99.reuse, R47, R46 ;  /* 0x0000002f632e7223 */ /* 0x041fe4000000002e */
[----:B------:R-:W-:Y:S01]  /*8070*/  FFMA R26, R99, R27, R26 ;  /* 0x0000001b631a7223 */ /* 0x000fe2000000001a */
[----:B------:R-:W0:Y:S01]  /*8080*/  LDS R92, [R16.X4+0x2684] ;  /* 0x00268400105c7984 */ /* 0x000e220000004800 */
[----:B-1----:R-:W-:-:S02]  /*8090*/  FFMA R101, R20, R25, R101 ;  /* 0x0000001914657223 */ /* 0x002fc40000000065 */
[C---:B------:R-:W-:Y:S01]  /*80a0*/  FFMA R42, R99.reuse, R43, R42 ;  /* 0x0000002b632a7223 */ /* 0x040fe2000000002a */
[----:B------:R-:W1:Y:S01]  /*80b0*/  LDS R100, [R16.X4+0x2688] ;  /* 0x0026880010647984 */ /* 0x000e620000004800 */
[-C--:B--2---:R-:W-:Y:S02]  /*80c0*/  FFMA R48, R32, R25.reuse, R48 ;  /* 0x0000001920307223 */ /* 0x084fe40000000030 */
[----:B------:R-:W-:Y:S02]  /*80d0*/  FFMA R46, R56, R40, R46 ;  /* 0x00000028382e7223 */ /* 0x000fe4000000002e */
[----:B---3--:R-:W-:Y:S02]  /*80e0*/  FFMA R49, R28, R25, R49 ;  /* 0x000000191c317223 */ /* 0x008fe40000000031 */
[----:B------:R-:W-:Y:S02]  /*80f0*/  FFMA R50, R99, R51, R50 ;  /* 0x0000003363327223 */ /* 0x000fe40000000032 */
[----:B----4-:R-:W-:-:S02]  /*8100*/  FFMA R102, R36, R25, R102 ;  /* 0x0000001924667223 */ /* 0x010fc40000000066 */
[C---:B------:R-:W-:Y:S02]  /*8110*/  FFMA R25, R24.reuse, R61, R103 ;  /* 0x0000003d18197223 */ /* 0x040fe40000000067 */
[----:B------:R-:W-:Y:S02]  /*8120*/  FFMA R45, R24, R57, R45 ;  /* 0x00000039182d7223 */ /* 0x000fe4000000002d */
[----:B------:R-:W-:Y:S02]  /*8130*/  FFMA R25, R99, R62, R25 ;  /* 0x0000003e63197223 */ /* 0x000fe40000000019 */
[-C--:B------:R-:W-:Y:S02]  /*8140*/  FFMA R26, R52, R40.reuse, R26 ;  /* 0x00000028341a7223 */ /* 0x080fe4000000001a */
[-C--:B------:R-:W-:Y:S02]  /*8150*/  FFMA R42, R60, R40.reuse, R42 ;  /* 0x000000283c2a7223 */ /* 0x080fe4000000002a */
[----:B------:R-:W-:-:S02]  /*8160*/  FFMA R50, R64, R40, R50 ;  /* 0x0000002840327223 */ /* 0x000fc40000000032 */
[----:B------:R-:W-:Y:S02]  /*8170*/  FFMA R45, R99, R58, R45 ;  /* 0x0000003a632d7223 */ /* 0x000fe4000000002d */
[----:B------:R-:W-:Y:S02]  /*8180*/  FFMA R52, R40, R63, R25 ;  /* 0x0000003f28347223 */ /* 0x000fe40000000019 */
[C---:B------:R-:W-:Y:S02]  /*8190*/  FFMA R44, R24.reuse, R53, R44 ;  /* 0x00000035182c7223 */ /* 0x040fe4000000002c */
[----:B------:R-:W-:Y:S02]  /*81a0*/  FFMA R118, R24, R65, R118 ;  /* 0x0000004118767223 */ /* 0x000fe40000000076 */
[-C--:B------:R-:W-:Y:S02]  /*81b0*/  FFMA R103, R32, R24.reuse, R119 ;  /* 0x0000001820677223 */ /* 0x080fe40000000077 */
[----:B------:R-:W-:-:S02]  /*81c0*/  FFMA R111, R28, R24, R111 ;  /* 0x000000181c6f7223 */ /* 0x000fc4000000006f */
[----:B------:R-:W-:Y:S02]  /*81d0*/  FFMA R112, R20, R24, R112 ;  /* 0x0000001814707223 */ /* 0x000fe40000000070 */
[C---:B0-----:R-:W-:Y:S02]  /*81e0*/  FFMA R57, R92.reuse, R57, R46 ;  /* 0x000000395c397223 */ /* 0x041fe4000000002e */
[C---:B------:R-:W-:Y:S02]  /*81f0*/  FFMA R25, R92.reuse, R53, R26 ;  /* 0x000000355c197223 */ /* 0x040fe4000000001a */
[----:B------:R-:W-:Y:S01]  /*8200*/  FFMA R61, R92, R61, R42 ;  /* 0x0000003d5c3d7223 */ /* 0x000fe2000000002a */
[----:B------:R-:W-:Y:S01]  /*8210*/  LDS R53, [R16.X4+0x26c4] ;  /* 0x0026c40010357984 */ /* 0x000fe20000004800 */
[----:B-1----:R-:W-:Y:S02]  /*8220*/  FFMA R58, R100, R58, R57 ;  /* 0x0000003a643a7223 */ /* 0x002fe40000000039 */
[----:B------:R-:W-:Y:S01]  /*8230*/  FFMA R65, R92, R65, R50 ;  /* 0x000000415c417223 */ /* 0x000fe20000000032 */
[----:B------:R-:W0:Y:S01]  /*8240*/  LDS R57, [R16.X4+0x2d00] ;  /* 0x002d000010397984 */ /* 0x000e220000004800 */
[----:B------:R-:W-:-:S02]  /*8250*/  FFMA R113, R36, R24, R113 ;  /* 0x0000001824717223 */ /* 0x000fc40000000071 */
[C---:B------:R-:W-:Y:S02]  /*8260*/  FFMA R44, R99.reuse, R54, R44 ;  /* 0x00000036632c7223 */ /* 0x040fe4000000002c */
[----:B------:R-:W-:Y:S02]  /*8270*/  FFMA R64, R99, R66, R118 ;  /* 0x0000004263407223 */ /* 0x000fe40000000076 */
[----:B------:R-:W-:Y:S01]  /*8280*/  FFMA R56, R40, R59, R45 ;  /* 0x0000003b28387223 */ /* 0x000fe2000000002d */
[----:B------:R-:W-:Y:S01]  /*8290*/  LDS R118, [R16.X4+0x2d40] ;  /* 0x002d400010767984 */ /* 0x000fe20000004800 */
[C---:B------:R-:W-:Y:S02]  /*82a0*/  FFMA R24, R100.reuse, R54, R25 ;  /* 0x0000003664187223 */ /* 0x040fe40000000019 */
[C---:B------:R-:W-:Y:S01]  /*82b0*/  FFMA R62, R100.reuse, R62, R61 ;  /* 0x0000003e643e7223 */ /* 0x040fe2000000003d */
[----:B------:R-:W-:Y:S01]  /*82c0*/  LDS R54, [R16.X4+0x26c8] ;  /* 0x0026c80010367984 */ /* 0x000fe20000004800 */
[----:B------:R-:W-:-:S02]  /*82d0*/  FFMA R66, R100, R66, R65 ;  /* 0x0000004264427223 */ /* 0x000fc40000000041 */
[C---:B------:R-:W-:Y:S01]  /*82e0*/  FFMA R59, R41.reuse, R59, R58 ;  /* 0x0000003b293b7223 */ /* 0x040fe2000000003a */
[----:B------:R-:W-:Y:S01]  /*82f0*/  LDS R61, [R16.X4+0x2d08] ;  /* 0x002d0800103d7984 */ /* 0x000fe20000004800 */
[C---:B------:R-:W-:Y:S02]  /*8300*/  FFMA R60, R40.reuse, R55, R44 ;  /* 0x00000037283c7223 */ /* 0x040fe4000000002c */
[----:B------:R-:W-:Y:S01]  /*8310*/  FFMA R64, R40, R67, R64 ;  /* 0x0000004328407223 */ /* 0x000fe20000000040 */
[----:B------:R-:W1:Y:S01]  /*8320*/  LDS R58, [R16.X4+0x2d04] ;  /* 0x002d0400103a7984 */ /* 0x000e620000004800 */
[C---:B------:R-:W-:Y:S02]  /*8330*/  FFMA R63, R41.reuse, R63, R62 ;  /* 0x0000003f293f7223 */ /* 0x040fe4000000003e */
[C---:B------:R-:W-:Y:S01]  /*8340*/  FFMA R55, R41.reuse, R55, R24 ;  /* 0x0000003729377223 */ /* 0x040fe20000000018 */
[----:B------:R-:W-:Y:S01]  /*8350*/  LDS.128 R44, [R18.X4+0x81e0] ;  /* 0x0081e000122c7984 */ /* 0x000fe20000004c00 */
[----:B------:R-:W-:-:S02]  /*8360*/  FFMA R67, R41, R67, R66 ;  /* 0x0000004329437223 */ /* 0x000fc40000000042 */
[C---:B------:R-:W-:Y:S01]  /*8370*/  FFMA R62, R93.reuse, R33, R48 ;  /* 0x000000215d3e7223 */ /* 0x040fe20000000030 */
[----:B------:R-:W2:Y:S01]  /*8380*/  LDS.128 R24, [R18.X4+0x78e0] ;  /* 0x0078e00012187984 */ /* 0x000ea20000004c00 */
[C---:B------:R-:W-:Y:S02]  /*8390*/  FFMA R65, R93.reuse, R29, R49 ;  /* 0x0000001d5d417223 */ /* 0x040fe40000000031 */
[C---:B------:R-:W-:Y:S01]  /*83a0*/  FFMA R66, R93.reuse, R21, R101 ;  /* 0x000000155d427223 */ /* 0x040fe20000000065 */
[----:B------:R-:W3:Y:S01]  /*83b0*/  LDS.128 R40, [R18.X4+0x7d60] ;  /* 0x007d600012287984 */ /* 0x000ee20000004c00 */
[----:B------:R-:W-:Y:S02]  /*83c0*/  FFMA R102, R93, R37, R102 ;  /* 0x000000255d667223 */ /* 0x000fe40000000066 */
[----:B------:R-:W-:Y:S01]  /*83d0*/  FFMA R60, R32, R92, R60 ;  /* 0x0000005c203c7223 */ /* 0x000fe2000000003c */
[----:B------:R-:W4:Y:S01]  /*83e0*/  LDS.128 R48, [R18.X4+0x8660] ;  /* 0x0086600012307984 */ /* 0x000f220000004c00 */
[----:B------:R-:W-:-:S02]  /*83f0*/  FFMA R103, R99, R33, R103 ;  /* 0x0000002163677223 */ /* 0x000fc40000000067 */
[----:B------:R-:W-:Y:S01]  /*8400*/  FFMA R64, R36, R92, R64 ;  /* 0x0000005c24407223 */ /* 0x000fe20000000040 */
[----:B------:R-:W5:Y:S01]  /*8410*/  LDS R101, [R16.X4+0x2d44] ;  /* 0x002d440010657984 */ /* 0x000f620000004800 */
[C---:B0-----:R-:W-:Y:S02]  /*8420*/  FFMA R62, R57.reuse, R34, R62 ;  /* 0x00000022393e7223 */ /* 0x041fe4000000003e */
[C---:B------:R-:W-:Y:S02]  /*8430*/  FFMA R65, R57.reuse, R30, R65 ;  /* 0x0000001e39417223 */ /* 0x040fe40000000041 */
[C---:B------:R-:W-:Y:S02]  /*8440*/  FFMA R66, R57.reuse, R22, R66 ;  /* 0x0000001639427223 */ /* 0x040fe40000000042 */
[----:B------:R-:W-:Y:S02]  /*8450*/  FFMA R102, R57, R38, R102 ;  /* 0x0000002639667223 */ /* 0x000fe40000000066 */
[----:B------:R-:W-:-:S02]  /*8460*/  FFMA R55, R32, R53, R55 ;  /* 0x0000003520377223 */ /* 0x000fc40000000037 */
[----:B------:R-:W-:Y:S01]  /*8470*/  FFMA R67, R36, R53, R67 ;  /* 0x0000003524437223 */ /* 0x000fe20000000043 */
[----:B------:R-:W0:Y:S01]  /*8480*/  LDS R32, [R16.X4+0x2d80] ;  /* 0x002d800010207984 */ /* 0x000e220000004800 */
[C---:B------:R-:W-:Y:S02]  /*8490*/  FFMA R111, R99.reuse, R29, R111 ;  /* 0x0000001d636f7223 */ /* 0x040fe4000000006f */
[C---:B------:R-:W-:Y:S02]  /*84a0*/  FFMA R112, R99.reuse, R21, R112 ;  /* 0x0000001563707223 */ /* 0x040fe40000000070 */
[----:B------:R-:W-:Y:S02]  /*84b0*/  FFMA R113, R99, R37, R113 ;  /* 0x0000002563717223 */ /* 0x000fe40000000071 */
[----:B------:R-:W-:Y:S02]  /*84c0*/  FFMA R56, R28, R92, R56 ;  /* 0x0000005c1c387223 */ /* 0x000fe40000000038 */
[----:B-1----:R-:W-:-:S02]  /*84d0*/  FFMA R62, R58, R35, R62 ;  /* 0x000000233a3e7223 */ /* 0x002fc4000000003e */
[C---:B------:R-:W-:Y:S02]  /*84e0*/  FFMA R65, R58.reuse, R31, R65 ;  /* 0x0000001f3a417223 */ /* 0x040fe40000000041 */
[C---:B------:R-:W-:Y:S02]  /*84f0*/  FFMA R66, R58.reuse, R23, R66 ;  /* 0x000000173a427223 */ /* 0x040fe40000000042 */
[----:B------:R-:W-:Y:S02]  /*8500*/  FFMA R102, R58, R39, R102 ;  /* 0x000000273a667223 */ /* 0x000fe40000000066 */
[----:B------:R-:W-:Y:S02]  /*8510*/  FFMA R59, R28, R53, R59 ;  /* 0x000000351c3b7223 */ /* 0x000fe4000000003b */
[-C--:B--2---:R-:W-:Y:S01]  /*8520*/  FFMA R62, R24, R61.reuse, R62 ;  /* 0x0000003d183e7223 */ /* 0x084fe2000000003e */
[----:B------:R-:W1:Y:S01]  /*8530*/  LDS R28, [R16.X4+0x2dc0] ;  /* 0x002dc000101c7984 */ /* 0x000e620000004800 */
[----:B---3--:R-:W-:-:S02]  /*8540*/  FFMA R36, R40, R61, R65 ;  /* 0x0000003d28247223 */ /* 0x008fc40000000041 */
[-C--:B------:R-:W-:Y:S02]  /*8550*/  FFMA R66, R44, R61.reuse, R66 ;  /* 0x0000003d2c427223 */ /* 0x080fe40000000042 */
[----:B----4-:R-:W-:Y:S02]  /*8560*/  FFMA R120, R48, R61, R102 ;  /* 0x0000003d30787223 */ /* 0x010fe40000000066 */
        /* <DEDUP_REMOVED lines=9> */
[----:B------:R-:W2:Y:S01]  /*8600*/  LDS R118, [R16.X4+0x2d84] ;  /* 0x002d840010767984 */ /* 0x000ea20000004800 */
[----:B-----5:R-:W-:-:S02]  /*8610*/  FFMA R111, R101, R35, R60 ;  /* 0x00000023656f7223 */ /* 0x020fc4000000003c */
[C---:B------:R-:W-:Y:S02]  /*8620*/  FFMA R119, R101.reuse, R31, R119 ;  /* 0x0000001f65777223 */ /* 0x040fe40000000077 */
[C---:B------:R-:W-:Y:S02]  /*8630*/  FFMA R112, R101.reuse, R23, R112 ;  /* 0x0000001765707223 */ /* 0x040fe40000000070 */
[C---:B------:R-:W-:Y:S02]  /*8640*/  FFMA R113, R101.reuse, R39, R113 ;  /* 0x0000002765717223 */ /* 0x040fe40000000071 */
[C---:B------:R-:W-:Y:S02]  /*8650*/  FFMA R102, R101.reuse, R26, R102 ;  /* 0x0000001a65667223 */ /* 0x040fe40000000066 */
[C---:B------:R-:W-:Y:S02]  /*8660*/  FFMA R36, R101.reuse, R42, R36 ;  /* 0x0000002a65247223 */ /* 0x040fe40000000024 */
[----:B------:R-:W-:-:S02]  /*8670*/  FFMA R103, R101, R46, R103 ;  /* 0x0000002e65677223 */ /* 0x000fc40000000067 */
[----:B------:R-:W-:Y:S02]  /*8680*/  FFMA R120, R101, R50, R120 ;  /* 0x0000003265787223 */ /* 0x000fe40000000078 */
[----:B------:R-:W3:Y:S01]  /*8690*/  LDS R101, [R16.X4+0x2d88] ;  /* 0x002d880010657984 */ /* 0x000ee20000004800 */
[C---:B------:R-:W-:Y:S02]  /*86a0*/  FFMA R52, R20.reuse, R92, R52 ;  /* 0x0000005c14347223 */ /* 0x040fe40000000034 */
[----:B------:R-:W-:Y:S02]  /*86b0*/  FFMA R63, R20, R53, R63 ;  /* 0x00000035143f7223 */ /* 0x000fe4000000003f */
[----:B------:R-:W4:Y:S01]  /*86c0*/  LDS R20, [R16.X4+0x2d48] ;  /* 0x002d480010147984 */ /* 0x000f220000004800 */
[C---:B------:R-:W-:Y:S02]  /*86d0*/  FFMA R99, R100.reuse, R21, R52 ;  /* 0x0000001564637223 */ /* 0x040fe40000000034 */
[----:B------:R-:W-:-:S02]  /*86e0*/  FFMA R92, R100, R29, R56 ;  /* 0x0000001d645c7223 */ /* 0x000fc40000000038 */
[----:B------:R-:W-:Y:S02]  /*86f0*/  FFMA R21, R54, R21, R63 ;  /* 0x0000001536157223 */ /* 0x000fe4000000003f */
[----:B------:R-:W-:Y:S01]  /*8700*/  FFMA R100, R100, R37, R64 ;  /* 0x0000002564647223 */ /* 0x000fe20000000040 */
[----:B------:R-:W5:Y:S01]  /*8710*/  LDS.128 R60, [R18.X4+0x81f0] ;  /* 0x0081f000123c7984 */ /* 0x000f620000004c00 */
[C---:B------:R-:W-:Y:S02]  /*8720*/  FFMA R33, R54.reuse, R33, R55 ;  /* 0x0000002136217223 */ /* 0x040fe40000000037 */
[C---:B------:R-:W-:Y:S02]  /*8730*/  FFMA R29, R54.reuse, R29, R59 ;  /* 0x0000001d361d7223 */ /* 0x040fe4000000003b */
[----:B------:R-:W-:Y:S01]  /*8740*/  FFMA R37, R54, R37, R67 ;  /* 0x0000002536257223 */ /* 0x000fe20000000043 */
[----:B------:R-:W-:Y:S01]  /*8750*/  LDS.128 R56, [R18.X4+0x7d70] ;  /* 0x007d700012387984 */ /* 0x000fe20000004c00 */
[----:B0-----:R-:W-:-:S02]  /*8760*/  FFMA R92, R32, R30, R92 ;  /* 0x0000001e205c7223 */ /* 0x001fc4000000005c */
[-C--:B------:R-:W-:Y:S01]  /*8770*/  FFMA R99, R32, R22.reuse, R99 ;  /* 0x0000001620637223 */ /* 0x080fe20000000063 */
[----:B------:R-:W0:Y:S01]  /*8780*/  LDS.128 R52, [R18.X4+0x78f0] ;  /* 0x0078f00012347984 */ /* 0x000e220000004c00 */
[C---:B-1----:R-:W-:Y:S02]  /*8790*/  FFMA R21, R28.reuse, R22, R21 ;  /* 0x000000161c157223 */ /* 0x042fe40000000015 */
[----:B------:R-:W-:Y:S01]  /*87a0*/  FFMA R29, R28, R30, R29 ;  /* 0x0000001e1c1d7223 */ /* 0x000fe2000000001d */
[----:B------:R-:W1:Y:S01]  /*87b0*/  LDS.128 R64, [R18.X4+0x8670] ;  /* 0x0086700012407984 */ /* 0x000e620000004c00 */
[----:B--2---:R-:W-:Y:S02]  /*87c0*/  FFMA R30, R118, R31, R92 ;  /* 0x0000001f761e7223 */ /* 0x004fe4000000005c */
[-C--:B------:R-:W-:Y:S01]  /*87d0*/  FFMA R93, R32, R34.reuse, R93 ;  /* 0x00000022205d7223 */ /* 0x080fe2000000005d */
[----:B------:R-:W2:Y:S01]  /*87e0*/  LDS R22, [R16.X4+0x2dc4] ;  /* 0x002dc40010167984 */ /* 0x000ea20000004800 */
[----:B------:R-:W-:-:S02]  /*87f0*/  FFMA R33, R28, R34, R33 ;  /* 0x000000221c217223 */ /* 0x000fc40000000021 */
[----:B------:R-:W-:Y:S01]  /*8800*/  FFMA R100, R32, R38, R100 ;  /* 0x0000002620647223 */ /* 0x000fe20000000064 */
[----:B------:R-:W1:Y:S01]  /*8810*/  LDS R92, [R16.X4+0x2dc8] ;  /* 0x002dc800105c7984 */ /* 0x000e620000004800 */
[C---:B------:R-:W-:Y:S02]  /*8820*/  FFMA R93, R118.reuse, R35, R93 ;  /* 0x00000023765d7223 */ /* 0x040fe4000000005d */
[----:B------:R-:W-:Y:S02]  /*8830*/  FFMA R99, R118, R23, R99 ;  /* 0x0000001776637223 */ /* 0x000fe40000000063 */
[----:B---3--:R-:W-:Y:S02]  /*8840*/  FFMA R30, R40, R101, R30 ;  /* 0x00000065281e7223 */ /* 0x008fe4000000001e */
[----:B------:R-:W-:Y:S02]  /*8850*/  FFMA R100, R118, R39, R100 ;  /* 0x0000002776647223 */ /* 0x000fe40000000064 */
[----:B------:R-:W-:-:S02]  /*8860*/  FFMA R34, R28, R41, R30 ;  /* 0x000000291c227223 */ /* 0x000fc4000000001e */
[-C--:B----4-:R-:W-:Y:S01]  /*8870*/  FFMA R112, R44, R20.reuse, R112 ;  /* 0x000000142c707223 */ /* 0x090fe20000000070 */
[----:B------:R-:W3:Y:S01]  /*8880*/  LDS R30, [R16.X4+0x2e00] ;  /* 0x002e0000101e7984 */ /* 0x000ee20000004800 */
[-C--:B------:R-:W-:Y:S02]  /*8890*/  FFMA R111, R24, R20.reuse, R111 ;  /* 0x00000014186f7223 */ /* 0x080fe4000000006f */
[-C--:B------:R-:W-:Y:S02]  /*88a0*/  FFMA R119, R40, R20.reuse, R119 ;  /* 0x0000001428777223 */ /* 0x080fe40000000077 */
[----:B------:R-:W-:Y:S02]  /*88b0*/  FFMA R113, R48, R20, R113 ;  /* 0x0000001430717223 */ /* 0x000fe40000000071 */
        /* <DEDUP_REMOVED lines=8> */
[----:B-----5:R-:W-:Y:S02]  /*8940*/  FFMA R103, R60, R32, R103 ;  /* 0x000000203c677223 */ /* 0x020fe40000000067 */
[----:B------:R-:W-:Y:S02]  /*8950*/  FFMA R112, R118, R46, R112 ;  /* 0x0000002e76707223 */ /* 0x000fe40000000070 */
[-C--:B0-----:R-:W-:Y:S02]  /*8960*/  FFMA R102, R52, R32.reuse, R102 ;  /* 0x0000002034667223 */ /* 0x081fe40000000066 */
[-C--:B------:R-:W-:Y:S02]  /*8970*/  FFMA R36, R56, R32.reuse, R36 ;  /* 0x0000002038247223 */ /* 0x080fe40000000024 */
[----:B-1----:R-:W-:Y:S02]  /*8980*/  FFMA R120, R64, R32, R120 ;  /* 0x0000002040787223 */ /* 0x002fe40000000078 */
[----:B------:R-:W-:-:S02]  /*8990*/  FFMA R111, R118, R26, R111 ;  /* 0x0000001a766f7223 */ /* 0x000fc4000000006f */
[C---:B------:R-:W-:Y:S02]  /*89a0*/  FFMA R119, R118.reuse, R42, R119 ;  /* 0x0000002a76777223 */ /* 0x040fe40000000077 */
[----:B------:R-:W-:Y:S02]  /*89b0*/  FFMA R113, R118, R50, R113 ;  /* 0x0000003276717223 */ /* 0x000fe40000000071 */
[----:B------:R-:W-:Y:S02]  /*89c0*/  FFMA R20, R28, R38, R37 ;  /* 0x000000261c147223 */ /* 0x000fe40000000025 */
[----:B------:R-:W-:Y:S02]  /*89d0*/  FFMA R32, R24, R101, R93 ;  /* 0x0000006518207223 */ /* 0x000fe4000000005d */
[----:B------:R-:W-:Y:S02]  /*89e0*/  FFMA R37, R118, R61, R103 ;  /* 0x0000003d76257223 */ /* 0x000fe40000000067 */
        /* <DEDUP_REMOVED lines=10> */
[-C--:B------:R-:W-:Y:S02]  /*8a90*/  FFMA R111, R52, R28.reuse, R111 ;  /* 0x0000001c346f7223 */ /* 0x080fe4000000006f */
[-C--:B------:R-:W-:Y:S02]  /*8aa0*/  FFMA R100, R56, R28.reuse, R100 ;  /* 0x0000001c38647223 */ /* 0x080fe40000000064 */
[----:B------:R-:W-:-:S02]  /*8ab0*/  FFMA R103, R60, R28, R103 ;  /* 0x0000001c3c677223 */ /* 0x000fc40000000067 */
[----:B------:R-:W-:Y:S02]  /*8ac0*/  FFMA R112, R64, R28, R112 ;  /* 0x0000001c40707223 */ /* 0x000fe40000000070 */
[----:B------:R-:W0:Y:S01]  /*8ad0*/  LDS R28, [R16.X4+0x2e04] ;  /* 0x002e0400101c7984 */ /* 0x000e220000004800 */
[----:B------:R-:W-:Y:S02]  /*8ae0*/  FFMA R38, R118, R57, R36 ;  /* 0x0000003976267223 */ /* 0x000fe40000000024 */
[----:B------:R-:W-:Y:S02]  /*8af0*/  FFMA R36, R101, R54, R102 ;  /* 0x0000003665247223 */ /* 0x000fe40000000066 */
[C---:B--2---:R-:W-:Y:S01]  /*8b00*/  FFMA R33, R22.reuse, R35, R33 ;  /* 0x0000002316217223 */ /* 0x044fe20000000021 */
[----:B------:R-:W1:Y:S01]  /*8b10*/  LDS R102, [R16.X4+0x2e08] ;  /* 0x002e080010667984 */ /* 0x000e620000004800 */
[----:B------:R-:W-:Y:S02]  /*8b20*/  FFMA R32, R22, R26, R32 ;  /* 0x0000001a16207223 */ /* 0x000fe40000000020 */
[----:B------:R-:W-:-:S02]  /*8b30*/  FFMA R33, R24, R92, R33 ;  /* 0x0000005c18217223 */ /* 0x000fc40000000021 */
[----:B------:R-:W2:Y:S01]  /*8b40*/  LDS R24, [R16.X4+0x2e40] ;  /* 0x002e400010187984 */ /* 0x000ea20000004800 */
[C---:B------:R-:W-:Y:S02]  /*8b50*/  FFMA R20, R22.reuse, R39, R20 ;  /* 0x0000002716147223 */ /* 0x040fe40000000014 */
[C---:B------:R-:W-:Y:S02]  /*8b60*/  FFMA R29, R22.reuse, R31, R29 ;  /* 0x0000001f161d7223 */ /* 0x040fe4000000001d */
[C---:B------:R-:W-:Y:S02]  /*8b70*/  FFMA R21, R22.reuse, R23, R21 ;  /* 0x0000001716157223 */ /* 0x040fe40000000015 */
[C---:B------:R-:W-:Y:S02]  /*8b80*/  FFMA R34, R22.reuse, R42, R34 ;  /* 0x0000002a16227223 */ /* 0x040fe40000000022 */
[C---:B------:R-:W-:Y:S02]  /*8b90*/  FFMA R93, R22.reuse, R46, R93 ;  /* 0x0000002e165d7223 */ /* 0x040fe4000000005d */
[----:B------:R-:W-:-:S02]  /*8ba0*/  FFMA R99, R22, R50, R99 ;  /* 0x0000003216637223 */ /* 0x000fc40000000063 */
[C---:B------:R-:W-:Y:S02]  /*8bb0*/  FFMA R39, R22.reuse, R53, R111 ;  /* 0x0000003516277223 */ /* 0x040fe4000000006f */
[C---:B------:R-:W-:Y:S01]  /*8bc0*/  FFMA R100, R22.reuse, R57, R100 ;  /* 0x0000003916647223 */ /* 0x040fe20000000064 */
[----:B------:R-:W-:Y:S01]  /*8bd0*/  LDS R111, [R16.X4+0x3504] ;  /* 0x00350400106f7984 */ /* 0x000fe20000004800 */
[C---:B------:R-:W-:Y:S02]  /*8be0*/  FFMA R103, R22.reuse, R61, R103 ;  /* 0x0000003d16677223 */ /* 0x040fe40000000067 */
[----:B------:R-:W-:Y:S02]  /*8bf0*/  FFMA R112, R22, R65, R112 ;  /* 0x0000004116707223 */ /* 0x000fe40000000070 */
[----:B------:R-:W-:Y:S02]  /*8c00*/  FFMA R22, R92, R27, R32 ;  /* 0x0000001b5c167223 */ /* 0x000fe40000000020 */
[----:B------:R-:W4:Y:S01]  /*8c10*/  LDS R32, [R16.X4+0x2e44] ;  /* 0x002e440010207984 */ /* 0x000f220000004800 */
[----:B------:R-:W-:-:S02]  /*8c20*/  FFMA R29, R40, R92, R29 ;  /* 0x0000005c281d7223 */ /* 0x000fc4000000001d */
[----:B------:R-:W-:Y:S02]  /*8c30*/  FFMA R21, R44, R92, R21 ;  /* 0x0000005c2c157223 */ /* 0x000fe40000000015 */
[----:B---3--:R-:W-:Y:S02]  /*8c40*/  FFMA R29, R30, R41, R29 ;  /* 0x000000291e1d7223 */ /* 0x008fe4000000001d */
[----:B------:R-:W-:Y:S01]  /*8c50*/  FFMA R40, R92, R58, R100 ;  /* 0x0000003a5c287223 */ /* 0x000fe20000000064 */
[----:B------:R-:W3:Y:S01]  /*8c60*/  LDS R41, [R16.X4+0x2e48] ;  /* 0x002e480010297984 */ /* 0x000ee20000004800 */
[----:B------:R-:W-:Y:S02]  /*8c70*/  FFMA R21, R30, R45, R21 ;  /* 0x0000002d1e157223 */ /* 0x000fe40000000015 */
[----:B------:R-:W-:Y:S01]  /*8c80*/  FFMA R20, R48, R92, R20 ;  /* 0x0000005c30147223 */ /* 0x000fe20000000014 */
[----:B------:R-:W5:Y:S01]  /*8c90*/  LDS R45, [R16.X4+0x3480] ;  /* 0x00348000102d7984 */ /* 0x000f620000004800 */
[----:B------:R-:W-:-:S02]  /*8ca0*/  FFMA R93, R92, R47, R93 ;  /* 0x0000002f5c5d7223 */ /* 0x000fc4000000005d */
[C---:B------:R-:W-:Y:S01]  /*8cb0*/  FFMA R34, R92.reuse, R43, R34 ;  /* 0x0000002b5c227223 */ /* 0x040fe20000000022 */
[----:B------:R-:W3:Y:S01]  /*8cc0*/  LDS R100, [R16.X4+0x34c0] ;  /* 0x0034c00010647984 */ /* 0x000ee20000004800 */
[----:B------:R-:W-:Y:S02]  /*8cd0*/  FFMA R99, R92, R51, R99 ;  /* 0x000000335c637223 */ /* 0x000fe40000000063 */
[C---:B------:R-:W-:Y:S02]  /*8ce0*/  FFMA R33, R30.reuse, R25, R33 ;  /* 0x000000191e217223 */ /* 0x040fe40000000021 */
[----:B------:R-:W-:Y:S02]  /*8cf0*/  FFMA R49, R30, R49, R20 ;  /* 0x000000311e317223 */ /* 0x000fe40000000014 */
[-C--:B------:R-:W-:Y:S02]  /*8d00*/  FFMA R22, R52, R30.reuse, R22 ;  /* 0x0000001e34167223 */ /* 0x080fe40000000016 */
[----:B------:R-:W-:-:S02]  /*8d10*/  FFMA R34, R56, R30, R34 ;  /* 0x0000001e38227223 */ /* 0x000fc40000000022 */
[-C--:B------:R-:W-:Y:S02]  /*8d20*/  FFMA R20, R60, R30.reuse, R93 ;  /* 0x0000001e3c147223 */ /* 0x080fe4000000005d */
[----:B------:R-:W-:Y:S01]  /*8d30*/  FFMA R30, R64, R30, R99 ;  /* 0x0000001e401e7223 */ /* 0x000fe20000000063 */
[----:B------:R-:W3:Y:S01]  /*8d40*/  LDS R93, [R16.X4+0x3500] ;  /* 0x00350000105d7984 */ /* 0x000ee20000004800 */
[C---:B0-----:R-:W-:Y:S02]  /*8d50*/  FFMA R33, R28.reuse, R26, R33 ;  /* 0x0000001a1c217223 */ /* 0x041fe40000000021 */
[C---:B------:R-:W-:Y:S01]  /*8d60*/  FFMA R29, R28.reuse, R42, R29 ;  /* 0x0000002a1c1d7223 */ /* 0x040fe2000000001d */
[----:B------:R-:W0:Y:S01]  /*8d70*/  LDS R99, [R16.X4+0x3540] ;  /* 0x0035400010637984 */ /* 0x000e220000004800 */
[C---:B------:R-:W-:Y:S02]  /*8d80*/  FFMA R46, R28.reuse, R46, R21 ;  /* 0x0000002e1c2e7223 */ /* 0x040fe40000000015 */
[----:B------:R-:W-:-:S02]  /*8d90*/  FFMA R49, R28, R50, R49 ;  /* 0x000000321c317223 */ /* 0x000fc40000000031 */
[----:B------:R-:W-:Y:S02]  /*8da0*/  FFMA R25, R28, R57, R34 ;  /* 0x000000391c197223 */ /* 0x000fe40000000022 */
[C---:B-1----:R-:W-:Y:S02]  /*8db0*/  FFMA R33, R102.reuse, R27, R33 ;  /* 0x0000001b66217223 */ /* 0x042fe40000000021 */
[C---:B------:R-:W-:Y:S02]  /*8dc0*/  FFMA R21, R102.reuse, R43, R29 ;  /* 0x0000002b66157223 */ /* 0x040fe4000000001d */
[C---:B------:R-:W-:Y:S02]  /*8dd0*/  FFMA R47, R102.reuse, R47, R46 ;  /* 0x0000002f662f7223 */ /* 0x040fe4000000002e */
[C---:B------:R-:W-:Y:S02]  /*8de0*/  FFMA R51, R102.reuse, R51, R49 ;  /* 0x0000003366337223 */ /* 0x040fe40000000031 */
[----:B------:R-:W-:-:S02]  /*8df0*/  FFMA R43, R102, R58, R25 ;  /* 0x0000003a662b7223 */ /* 0x000fc40000000019 */
[-C--:B--2---:R-:W-:Y:S02]  /*8e00*/  FFMA R33, R52, R24.reuse, R33 ;  /* 0x0000001834217223 */ /* 0x084fe40000000021 */
[-C--:B------:R-:W-:Y:S01]  /*8e10*/  FFMA R56, R56, R24.reuse, R21 ;  /* 0x0000001838387223 */ /* 0x080fe20000000015 */
[----:B------:R-:W-:Y:S01]  /*8e20*/  LDS R52, [R16.X4+0x3484] ;  /* 0x0034840010347984 */ /* 0x000fe20000004800 */
[-C--:B------:R-:W-:Y:S02]  /*8e30*/  FFMA R47, R60, R24.reuse, R47 ;  /* 0x000000183c2f7223 */ /* 0x080fe4000000002f */
[----:B------:R-:W-:Y:S02]  /*8e40*/  FFMA R51, R64, R24, R51 ;  /* 0x0000001840337223 */ /* 0x000fe40000000033 */
[----:B------:R-:W1:Y:S01]  /*8e50*/  LDS.128 R24, [R18.X4+0x8200] ;  /* 0x0082000012187984 */ /* 0x000e620000004c00 */
[C---:B------:R-:W-:Y:S02]  /*8e60*/  FFMA R23, R28.reuse, R53, R22 ;  /* 0x000000351c177223 */ /* 0x040fe40000000016 */
[C---:B------:R-:W-:Y:S01]  /*8e70*/  FFMA R31, R28.reuse, R61, R20 ;  /* 0x0000003d1c1f7223 */ /* 0x040fe20000000014 */
[----:B------:R-:W-:Y:S01]  /*8e80*/  LDS R64, [R16.X4+0x34c8] ;  /* 0x0034c80010407984 */ /* 0x000fe20000004800 */
[----:B------:R-:W-:-:S02]  /*8e90*/  FFMA R35, R28, R65, R30 ;  /* 0x000000411c237223 */ /* 0x000fc4000000001e */
[----:B----4-:R-:W-:Y:S02]  /*8ea0*/  FFMA R49, R32, R53, R33 ;  /* 0x0000003520317223 */ /* 0x010fe40000000021 */
[----:B------:R-:W2:Y:S01]  /*8eb0*/  LDS R53, [R16.X4+0x3488] ;  /* 0x0034880010357984 */ /* 0x000ea20000004800 */
[C---:B------:R-:W-:Y:S02]  /*8ec0*/  FFMA R39, R92.reuse, R54, R39 ;  /* 0x000000365c277223 */ /* 0x040fe40000000027 */
[----:B------:R-:W-:Y:S02]  /*8ed0*/  FFMA R44, R92, R62, R103 ;  /* 0x0000003e5c2c7223 */ /* 0x000fe40000000067 */
[C---:B------:R-:W-:Y:S01]  /*8ee0*/  FFMA R42, R102.reuse, R54, R23 ;  /* 0x00000036662a7223 */ /* 0x040fe20000000017 */
[----:B------:R-:W-:Y:S01]  /*8ef0*/  LDS R103, [R16.X4+0x34c4] ;  /* 0x0034c40010677984 */ /* 0x000fe20000004800 */
[----:B------:R-:W-:Y:S02]  /*8f00*/  FFMA R46, R102, R62, R31 ;  /* 0x0000003e662e7223 */ /* 0x000fe4000000001f */
[-C--:B------:R-:W-:Y:S01]  /*8f10*/  FFMA R92, R92, R66.reuse, R112 ;  /* 0x000000425c5c7223 */ /* 0x080fe20000000070 */
[----:B------:R-:W4:Y:S01]  /*8f20*/  LDS.128 R28, [R18.X4+0x7900] ;  /* 0x00790000121c7984 */ /* 0x000f220000004c00 */
[----:B------:R-:W-:-:S02]  /*8f30*/  FFMA R102, R102, R66, R35 ;  /* 0x0000004266667223 */ /* 0x000fc40000000023 */
[C---:B------:R-:W-:Y:S01]  /*8f40*/  FFMA R48, R32.reuse, R57, R56 ;  /* 0x0000003920307223 */ /* 0x040fe20000000038 */
[----:B------:R-:W-:Y:S01]  /*8f50*/  LDS R112, [R16.X4+0x3544] ;  /* 0x0035440010707984 */ /* 0x000fe20000004800 */
[C---:B------:R-:W-:Y:S02]  /*8f60*/  FFMA R47, R32.reuse, R61, R47 ;  /* 0x0000003d202f7223 */ /* 0x040fe4000000002f */
[----:B------:R-:W-:Y:S01]  /*8f70*/  FFMA R51, R32, R65, R51 ;  /* 0x0000004120337223 */ /* 0x000fe20000000033 */
[----:B------:R-:W1:Y:S01]  /*8f80*/  LDS.128 R20, [R18.X4+0x7d80] ;  /* 0x007d800012147984 */ /* 0x000e620000004c00 */
[C---:B------:R-:W-:Y:S02]  /*8f90*/  FFMA R38, R101.reuse, R58, R38 ;  /* 0x0000003a65267223 */ /* 0x040fe40000000026 */
[----:B------:R-:W-:Y:S01]  /*8fa0*/  FFMA R37, R101, R62, R37 ;  /* 0x0000003e65257223 */ /* 0x000fe20000000025 */
[----:B------:R-:W1:Y:S01]  /*8fb0*/  LDS.128 R32, [R18.X4+0x8680] ;  /* 0x0086800012207984 */ /* 0x000e620000004c00 */
[----:B---3--:R-:W-:-:S02]  /*8fc0*/  FFMA R49, R41, R54, R49 ;  /* 0x0000003629317223 */ /* 0x008fc40000000031 */
[----:B------:R-:W-:Y:S02]  /*8fd0*/  FFMA R48, R41, R58, R48 ;  /* 0x0000003a29307223 */ /* 0x000fe40000000030 */
[C---:B-----5:R-:W-:Y:S02]  /*8fe0*/  FFMA R54, R45.reuse, R55, R36 ;  /* 0x000000372d367223 */ /* 0x060fe40000000024 */
[C---:B------:R-:W-:Y:S02]  /*8ff0*/  FFMA R56, R45.reuse, R59, R38 ;  /* 0x0000003b2d387223 */ /* 0x040fe40000000026 */
[----:B------:R-:W-:Y:S02]  /*9000*/  FFMA R57, R45, R63, R37 ;  /* 0x0000003f2d397223 */ /* 0x000fe40000000025 */
[----:B------:R-:W-:Y:S02]  /*9010*/  FFMA R58, R100, R55, R39 ;  /* 0x00000037643a7223 */ /* 0x000fe40000000027 */
[----:B------:R-:W3:Y:S01]  /*9020*/  LDS.128 R36, [R18.X4+0x8210] ;  /* 0x0082100012247984 */ /* 0x000ee20000004c00 */
[----:B------:R-:W-:-:S02]  /*9030*/  FFMA R120, R118, R65, R120 ;  /* 0x0000004176787223 */ /* 0x000fc40000000078 */
[----:B------:R-:W-:Y:S02]  /*9040*/  FFMA R47, R41, R62, R47 ;  /* 0x0000003e292f7223 */ /* 0x000fe4000000002f */
[----:B------:R-:W-:Y:S02]  /*9050*/  FFMA R101, R101, R66, R120 ;  /* 0x0000004265657223 */ /* 0x000fe40000000078 */
[C---:B------:R-:W-:Y:S02]  /*9060*/  FFMA R60, R93.reuse, R55, R42 ;  /* 0x000000375d3c7223 */ /* 0x040fe4000000002a */
[CC--:B------:R-:W-:Y:S02]  /*9070*/  FFMA R61, R100.reuse, R59.reuse, R40 ;  /* 0x0000003b643d7223 */ /* 0x0c0fe40000000028 */
[----:B------:R-:W-:Y:S02]  /*9080*/  FFMA R62, R93, R59, R43 ;  /* 0x0000003b5d3e7223 */ /* 0x000fe4000000002b */
[----:B------:R-:W-:-:S02]  /*9090*/  FFMA R65, R100, R63, R44 ;  /* 0x0000003f64417223 */ /* 0x000fc4000000002c */
[----:B------:R-:W-:Y:S02]  /*90a0*/  FFMA R113, R93, R63, R46 ;  /* 0x0000003f5d717223 */ /* 0x000fe4000000002e */
[----:B------:R-:W-:Y:S02]  /*90b0*/  FFMA R66, R41, R66, R51 ;  /* 0x0000004229427223 */ /* 0x000fe40000000033 */
[----:B------:R-:W-:Y:S01]  /*90c0*/  FFMA R101, R45, R67, R101 ;  /* 0x000000432d657223 */ /* 0x000fe20000000065 */
[----:B------:R-:W-:Y:S01]  /*90d0*/  LDS.128 R40, [R18.X4+0x7d90] ;  /* 0x007d900012287984 */ /* 0x000fe20000004c00 */
[C---:B0-----:R-:W-:Y:S02]  /*90e0*/  FFMA R55, R99.reuse, R55, R49 ;  /* 0x0000003763377223 */ /* 0x041fe40000000031 */
[C---:B------:R-:W-:Y:S02]  /*90f0*/  FFMA R59, R99.reuse, R59, R48 ;  /* 0x0000003b633b7223 */ /* 0x040fe40000000030 */
[----:B------:R-:W-:Y:S01]  /*9100*/  FFMA R63, R99, R63, R47 ;  /* 0x0000003f633f7223 */ /* 0x000fe2000000002f */
[----:B------:R-:W-:Y:S01]  /*9110*/  LDS.128 R48, [R18.X4+0x8690] ;  /* 0x0086900012307984 */ /* 0x000fe20000004c00 */
[----:B-1----:R-:W-:-:S02]  /*9120*/  FFMA R57, R24, R52, R57 ;  /* 0x0000003418397223 */ /* 0x002fc40000000039 */
[-C--:B------:R-:W-:Y:S01]  /*9130*/  FFMA R92, R100, R67.reuse, R92 ;  /* 0x00000043645c7223 */ /* 0x080fe2000000005c */
[----:B------:R-:W0:Y:S01]  /*9140*/  LDS.128 R44, [R18.X4+0x7910] ;  /* 0x00791000122c7984 */ /* 0x000e220000004c00 */
[-C--:B------:R-:W-:Y:S02]  /*9150*/  FFMA R102, R93, R67.reuse, R102 ;  /* 0x000000435d667223 */ /* 0x080fe40000000066 */
[----:B------:R-:W-:Y:S01]  /*9160*/  FFMA R66, R99, R67, R66 ;  /* 0x0000004363427223 */ /* 0x000fe20000000042 */
[----:B------:R-:W1:Y:S01]  /*9170*/  LDS R18, [R16.X4+0x3508] ;  /* 0x0035080010127984 */ /* 0x000e620000004800 */
[----:B--2---:R-:W-:Y:S02]  /*9180*/  FFMA R57, R53, R25, R57 ;  /* 0x0000001935397223 */ /* 0x004fe40000000039 */
[-C--:B----4-:R-:W-:Y:S02]  /*9190*/  FFMA R54, R28, R52.reuse, R54 ;  /* 0x000000341c367223 */ /* 0x090fe40000000036 */
        /* <DEDUP_REMOVED lines=8> */
[----:B------:R-:W-:Y:S02]  /*9220*/  FFMA R28, R28, R112, R55 ;  /* 0x000000701c1c7223 */ /* 0x000fe40000000037 */
[C---:B------:R-:W-:Y:S02]  /*9230*/  FFMA R55, R53.reuse, R29, R54 ;  /* 0x0000001d35377223 */ /* 0x040fe40000000036 */
[C---:B------:R-:W-:Y:S02]  /*9240*/  FFMA R67, R53.reuse, R21, R56 ;  /* 0x0000001535437223 */ /* 0x040fe40000000038 */
[----:B------:R-:W-:Y:S02]  /*9250*/  FFMA R101, R53, R33, R101 ;  /* 0x0000002135657223 */ /* 0x000fe40000000065 */
[----:B------:R-:W-:-:S02]  /*9260*/  FFMA R53, R103, R27, R32 ;  /* 0x0000001b67357223 */ /* 0x000fc40000000020 */
[----:B------:R-:W-:Y:S02]  /*9270*/  FFMA R61, R20, R103, R61 ;  /* 0x00000067143d7223 */ /* 0x000fe4000000003d */
[----:B---3--:R-:W-:Y:S02]  /*9280*/  FFMA R54, R36, R64, R53 ;  /* 0x0000004024367223 */ /* 0x008fe40000000035 */
[----:B------:R-:W2:Y:S01]  /*9290*/  LDS R53, [R16.X4+0x3548] ;  /* 0x0035480010357984 */ /* 0x000ea20000004800 */
[C---:B------:R-:W-:Y:S02]  /*92a0*/  FFMA R62, R20.reuse, R111, R62 ;  /* 0x0000006f143e7223 */ /* 0x040fe4000000003e */
[----:B------:R-:W-:Y:S02]  /*92b0*/  FFMA R59, R20, R112, R59 ;  /* 0x00000070143b7223 */ /* 0x000fe4000000003b */
[C---:B------:R-:W-:Y:S02]  /*92c0*/  FFMA R65, R24.reuse, R103, R65 ;  /* 0x0000006718417223 */ /* 0x040fe40000000041 */
[----:B------:R-:W-:-:S02]  /*92d0*/  FFMA R113, R24, R111, R113 ;  /* 0x0000006f18717223 */ /* 0x000fc40000000071 */
[----:B------:R-:W-:Y:S02]  /*92e0*/  FFMA R63, R24, R112, R63 ;  /* 0x00000070183f7223 */ /* 0x000fe4000000003f */
[C---:B------:R-:W-:Y:S02]  /*92f0*/  FFMA R20, R100.reuse, R30, R55 ;  /* 0x0000001e64147223 */ /* 0x040fe40000000037 */
[C---:B------:R-:W-:Y:S02]  /*9300*/  FFMA R24, R100.reuse, R22, R67 ;  /* 0x0000001664187223 */ /* 0x040fe40000000043 */
[----:B------:R-:W-:Y:S02]  /*9310*/  FFMA R100, R100, R34, R101 ;  /* 0x0000002264647223 */ /* 0x000fe40000000065 */
[C---:B------:R-:W-:Y:S02]  /*9320*/  FFMA R57, R103.reuse, R31, R20 ;  /* 0x0000001f67397223 */ /* 0x040fe40000000014 */
[----:B------:R-:W-:-:S02]  /*9330*/  FFMA R55, R103, R23, R24 ;  /* 0x0000001767377223 */ /* 0x000fc40000000018 */
[----:B------:R-:W-:Y:S02]  /*9340*/  FFMA R103, R103, R35, R100 ;  /* 0x0000002367677223 */ /* 0x000fe40000000064 */
[C---:B------:R-:W-:Y:S02]  /*9350*/  FFMA R24, R64.reuse, R29, R58 ;  /* 0x0000001d40187223 */ /* 0x040fe4000000003a */
[C---:B------:R-:W-:Y:S02]  /*9360*/  FFMA R56, R64.reuse, R21, R61 ;  /* 0x0000001540387223 */ /* 0x040fe4000000003d */
[C---:B------:R-:W-:Y:S02]  /*9370*/  FFMA R58, R64.reuse, R25, R65 ;  /* 0x00000019403a7223 */ /* 0x040fe40000000041 */
[----:B------:R-:W-:Y:S02]  /*9380*/  FFMA R92, R64, R33, R92 ;  /* 0x00000021405c7223 */ /* 0x000fe4000000005c */
[----:B0-----:R-:W-:-:S02]  /*9390*/  FFMA R32, R44, R64, R57 ;  /* 0x000000402c207223 */ /* 0x001fc40000000039 */
[-C--:B------:R-:W-:Y:S02]  /*93a0*/  FFMA R20, R40, R64.reuse, R55 ;  /* 0x0000004028147223 */ /* 0x080fe40000000037 */
[----:B------:R-:W-:Y:S02]  /*93b0*/  FFMA R52, R48, R64, R103 ;  /* 0x0000004030347223 */ /* 0x000fe40000000067 */
[C---:B------:R-:W-:Y:S02]  /*93c0*/  FFMA R56, R93.reuse, R22, R56 ;  /* 0x000000165d387223 */ /* 0x040fe40000000038 */
[C---:B------:R-:W-:Y:S02]  /*93d0*/  FFMA R24, R93.reuse, R30, R24 ;  /* 0x0000001e5d187223 */ /* 0x040fe40000000018 */
[C---:B------:R-:W-:Y:S02]  /*93e0*/  FFMA R58, R93.reuse, R26, R58 ;  /* 0x0000001a5d3a7223 */ /* 0x040fe4000000003a */
[----:B------:R-:W-:-:S02]  /*93f0*/  FFMA R92, R93, R34, R92 ;  /* 0x000000225d5c7223 */ /* 0x000fc4000000005c */
[C---:B------:R-:W-:Y:S02]  /*9400*/  FFMA R32, R93.reuse, R45, R32 ;  /* 0x0000002d5d207223 */ /* 0x040fe40000000020 */
[C---:B------:R-:W-:Y:S02]  /*9410*/  FFMA R55, R93.reuse, R41, R20 ;  /* 0x000000295d377223 */ /* 0x040fe40000000014 */
[C---:B------:R-:W-:Y:S01]  /*9420*/  FFMA R54, R93.reuse, R37, R54 ;  /* 0x000000255d367223 */ /* 0x040fe20000000036 */
[----:B------:R-:W0:Y:S01]  /*9430*/  LDS R20, [R16.X4+0x3580] ;  /* 0x0035800010147984 */ /* 0x000e220000004800 */
[----:B------:R-:W-:Y:S02]  /*9440*/  FFMA R52, R93, R49, R52 ;  /* 0x000000315d347223 */ /* 0x000fe40000000034 */
[----:B-1----:R-:W-:Y:S02]  /*9450*/  FFMA R60, R18, R29, R60 ;  /* 0x0000001d123c7223 */ /* 0x002fe4000000003c */
[----:B------:R-:W-:-:S02]  /*9460*/  FFMA R67, R111, R23, R56 ;  /* 0x000000176f437223 */ /* 0x000fc40000000038 */
[C---:B------:R-:W-:Y:S02]  /*9470*/  FFMA R57, R111.reuse, R31, R24 ;  /* 0x0000001f6f397223 */ /* 0x040fe40000000018 */
[C---:B------:R-:W-:Y:S02]  /*9480*/  FFMA R93, R111.reuse, R27, R58 ;  /* 0x0000001b6f5d7223 */ /* 0x040fe4000000003a */
[----:B------:R-:W-:Y:S02]  /*9490*/  FFMA R101, R111, R35, R92 ;  /* 0x000000236f657223 */ /* 0x000fe4000000005c */
[----:B------:R-:W-:Y:S02]  /*94a0*/  FFMA R61, R99, R30, R60 ;  /* 0x0000001e633d7223 */ /* 0x000fe4000000003c */
[----:B------:R-:W-:Y:S02]  /*94b0*/  FFMA R56, R40, R18, R67 ;  /* 0x0000001228387223 */ /* 0x000fe40000000043 */
[----:B------:R-:W-:-:S02]  /*94c0*/  FFMA R62, R18, R21, R62 ;  /* 0x00000015123e7223 */ /* 0x000fc4000000003e */
[C---:B------:R-:W-:Y:S02]  /*94d0*/  FFMA R64, R18.reuse, R25, R113 ;  /* 0x0000001912407223 */ /* 0x040fe40000000071 */
[----:B------:R-:W-:Y:S02]  /*94e0*/  FFMA R65, R18, R33, R102 ;  /* 0x0000002112417223 */ /* 0x000fe40000000066 */
        /* <DEDUP_REMOVED lines=8> */
[C---:B------:R-:W-:Y:S01]  /*9570*/  FFMA R56, R99.reuse, R37, R58 ;  /* 0x0000002563387223 */ /* 0x040fe2000000003a */
[----:B------:R-:W-:Y:S01]  /*9580*/  LDS R24, [R16.X4+0x3588] ;  /* 0x0035880010187984 */ /* 0x000fe20000004800 */
[----:B------:R-:W-:-:S02]  /*9590*/  FFMA R99, R99, R49, R60 ;  /* 0x0000003163637223 */ /* 0x000fc4000000003c */
[C---:B------:R-:W-:Y:S01]  /*95a0*/  FFMA R32, R111.reuse, R46, R32 ;  /* 0x0000002e6f207223 */ /* 0x040fe20000000020 */
[----:B------:R-:W1:Y:S01]  /*95b0*/  LDS R60, [R16.X4+0x3584] ;  /* 0x00358400103c7984 */ /* 0x000e620000004800 */
[C---:B------:R-:W-:Y:S02]  /*95c0*/  FFMA R55, R111.reuse, R42, R55 ;  /* 0x0000002a6f377223 */ /* 0x040fe40000000037 */
[C---:B------:R-:W-:Y:S01]  /*95d0*/  FFMA R54, R111.reuse, R38, R54 ;  /* 0x000000266f367223 */ /* 0x040fe20000000036 */
[----:B------:R-:W3:Y:S01]  /*95e0*/  LDS R58, [R16.X4+0x35c0] ;  /* 0x0035c000103a7984 */ /* 0x000ee20000004800 */
[----:B------:R-:W-:Y:S02]  /*95f0*/  FFMA R52, R111, R50, R52 ;  /* 0x000000326f347223 */ /* 0x000fe40000000034 */
[----:B--2---:R-:W-:Y:S02]  /*9600*/  FFMA R59, R53, R21, R59 ;  /* 0x00000015353b7223 */ /* 0x004fe4000000003b */
[----:B------:R-:W2:Y:S01]  /*9610*/  LDS R21, [R16.X4+0x35c4] ;  /* 0x0035c40010157984 */ /* 0x000ea20000004800 */
[----:B------:R-:W-:-:S02]  /*9620*/  FFMA R32, R18, R47, R32 ;  /* 0x0000002f12207223 */ /* 0x000fc40000000020 */
[C---:B------:R-:W-:Y:S02]  /*9630*/  FFMA R55, R18.reuse, R43, R55 ;  /* 0x0000002b12377223 */ /* 0x040fe40000000037 */
[C---:B------:R-:W-:Y:S02]  /*9640*/  FFMA R54, R18.reuse, R39, R54 ;  /* 0x0000002712367223 */ /* 0x040fe40000000036 */
[----:B------:R-:W-:Y:S02]  /*9650*/  FFMA R52, R18, R51, R52 ;  /* 0x0000003312347223 */ /* 0x000fe40000000034 */
[----:B------:R-:W4:Y:S01]  /*9660*/  LDS R18, [R16.X4+0x35c8] ;  /* 0x0035c80010127984 */ /* 0x000f220000004800 */
[C---:B------:R-:W-:Y:S02]  /*9670*/  FFMA R63, R53.reuse, R25, R63 ;  /* 0x00000019353f7223 */ /* 0x040fe4000000003f */
[C---:B------:R-:W-:Y:S02]  /*9680*/  FFMA R29, R53.reuse, R29, R28 ;  /* 0x0000001d351d7223 */ /* 0x040fe4000000001c */
[----:B------:R-:W-:-:S02]  /*9690*/  FFMA R25, R53, R33, R66 ;  /* 0x0000002135197223 */ /* 0x000fc40000000042 */
[C---:B0-----:R-:W-:Y:S02]  /*96a0*/  FFMA R29, R20.reuse, R30, R29 ;  /* 0x0000001e141d7223 */ /* 0x041fe4000000001d */
[C---:B------:R-:W-:Y:S02]  /*96b0*/  FFMA R59, R20.reuse, R22, R59 ;  /* 0x00000016143b7223 */ /* 0x040fe4000000003b */
[C---:B------:R-:W-:Y:S02]  /*96c0*/  FFMA R63, R20.reuse, R26, R63 ;  /* 0x0000001a143f7223 */ /* 0x040fe4000000003f */
[----:B------:R-:W-:Y:S02]  /*96d0*/  FFMA R25, R20, R34, R25 ;  /* 0x0000002214197223 */ /* 0x000fe40000000019 */
[C---:B------:R-:W-:Y:S02]  /*96e0*/  FFMA R61, R112.reuse, R31, R61 ;  /* 0x0000001f703d7223 */ /* 0x040fe4000000003d */
[----:B------:R-:W-:-:S02]  /*96f0*/  FFMA R62, R112, R23, R62 ;  /* 0x00000017703e7223 */ /* 0x000fc4000000003e */
[C---:B------:R-:W-:Y:S02]  /*9700*/  FFMA R64, R112.reuse, R27, R64 ;  /* 0x0000001b70407223 */ /* 0x040fe40000000040 */
[----:B------:R-:W-:Y:S02]  /*9710*/  FFMA R65, R112, R35, R65 ;  /* 0x0000002370417223 */ /* 0x000fe40000000041 */
[C---:B-1----:R-:W-:Y:S02]  /*9720*/  FFMA R29, R60.reuse, R31, R29 ;  /* 0x0000001f3c1d7223 */ /* 0x042fe4000000001d */
[C---:B------:R-:W-:Y:S02]  /*9730*/  FFMA R59, R60.reuse, R23, R59 ;  /* 0x000000173c3b7223 */ /* 0x040fe4000000003b */
[C---:B------:R-:W-:Y:S02]  /*9740*/  FFMA R63, R60.reuse, R27, R63 ;  /* 0x0000001b3c3f7223 */ /* 0x040fe4000000003f */
[----:B------:R-:W-:-:S02]  /*9750*/  FFMA R25, R60, R35, R25 ;  /* 0x000000233c197223 */ /* 0x000fc40000000019 */
[----:B------:R-:W-:Y:S02]  /*9760*/  FFMA R67, R112, R46, R67 ;  /* 0x0000002e70437223 */ /* 0x000fe40000000043 */
[-C--:B------:R-:W-:Y:S02]  /*9770*/  FFMA R61, R44, R53.reuse, R61 ;  /* 0x000000352c3d7223 */ /* 0x080fe4000000003d */
[-C--:B------:R-:W-:Y:S02]  /*9780*/  FFMA R62, R40, R53.reuse, R62 ;  /* 0x00000035283e7223 */ /* 0x080fe4000000003e */
[-C--:B------:R-:W-:Y:S02]  /*9790*/  FFMA R64, R36, R53.reuse, R64 ;  /* 0x0000003524407223 */ /* 0x080fe40000000040 */
[----:B------:R-:W-:Y:S02]  /*97a0*/  FFMA R65, R48, R53, R65 ;  /* 0x0000003530417223 */ /* 0x000fe40000000041 */
[----:B------:R-:W-:-:S02]  /*97b0*/  FFMA R29, R44, R24, R29 ;  /* 0x000000182c1d7223 */ /* 0x000fc4000000001d */
[-C--:B------:R-:W-:Y:S02]  /*97c0*/  FFMA R59, R40, R24.reuse, R59 ;  /* 0x00000018283b7223 */ /* 0x080fe4000000003b */
[-C--:B------:R-:W-:Y:S02]  /*97d0*/  FFMA R63, R36, R24.reuse, R63 ;  /* 0x00000018243f7223 */ /* 0x080fe4000000003f */
[----:B------:R-:W-:Y:S02]  /*97e0*/  FFMA R25, R48, R24, R25 ;  /* 0x0000001830197223 */ /* 0x000fe40000000019 */
[----:B------:R-:W-:Y:S02]  /*97f0*/  FFMA R33, R53, R47, R67 ;  /* 0x0000002f35217223 */ /* 0x000fe40000000043 */
[C---:B------:R-:W-:Y:S02]  /*9800*/  FFMA R61, R20.reuse, R45, R61 ;  /* 0x0000002d143d7223 */ /* 0x040fe4000000003d */
[----:B------:R-:W-:-:S02]  /*9810*/  FFMA R67, R20, R41, R62 ;  /* 0x0000002914437223 */ /* 0x000fc4000000003e */
[C---:B------:R-:W-:Y:S02]  /*9820*/  FFMA R93, R20.reuse, R37, R64 ;  /* 0x00000025145d7223 */ /* 0x040fe40000000040 */
[----:B------:R-:W-:Y:S02]  /*9830*/  FFMA R65, R20, R49, R65 ;  /* 0x0000003114417223 */ /* 0x000fe40000000041 */
[C---:B---3--:R-:W-:Y:S02]  /*9840*/  FFMA R29, R58.reuse, R45, R29 ;  /* 0x0000002d3a1d7223 */ /* 0x048fe4000000001d */
        /* <DEDUP_REMOVED lines=10> */
[C---:B--2---:R-:W-:Y:S02]  /*98f0*/  FFMA R29, R21.reuse, R46, R29 ;  /* 0x0000002e151d7223 */ /* 0x044fe4000000001d */
[C---:B------:R-:W-:Y:S02]  /*9900*/  FFMA R59, R21.reuse, R42, R59 ;  /* 0x0000002a153b7223 */ /* 0x040fe4000000003b */
[C---:B------:R-:W-:Y:S02]  /*9910*/  FFMA R63, R21.reuse, R38, R63 ;  /* 0x00000026153f7223 */ /* 0x040fe4000000003f */
[----:B------:R-:W-:Y:S02]  /*9920*/  FFMA R25, R21, R50, R25 ;  /* 0x0000003215197223 */ /* 0x000fe40000000019 */
[----:B------:R-:W-:-:S02]  /*9930*/  FFMA R57, R53, R43, R57 ;  /* 0x0000002b35397223 */ /* 0x000fc40000000039 */
[C---:B------:R-:W-:Y:S02]  /*9940*/  FFMA R56, R53.reuse, R39, R56 ;  /* 0x0000002735387223 */ /* 0x040fe40000000038 */
[----:B------:R-:W-:Y:S02]  /*9950*/  FFMA R53, R53, R51, R112 ;  /* 0x0000003335357223 */ /* 0x000fe40000000070 */
[C---:B------:R-:W-:Y:S02]  /*9960*/  FFMA R34, R24.reuse, R47, R61 ;  /* 0x0000002f18227223 */ /* 0x040fe4000000003d */
[C---:B------:R-:W-:Y:S02]  /*9970*/  FFMA R44, R24.reuse, R43, R67 ;  /* 0x0000002b182c7223 */ /* 0x040fe40000000043 */
[C---:B------:R-:W-:Y:S02]  /*9980*/  FFMA R40, R24.reuse, R39, R93 ;  /* 0x0000002718287223 */ /* 0x040fe4000000005d */
[----:B------:R-:W-:-:S02]  /*9990*/  FFMA R36, R24, R51, R65 ;  /* 0x0000003318247223 */ /* 0x000fc40000000041 */
[C---:B----4-:R-:W-:Y:S02]  /*99a0*/  FFMA R47, R18.reuse, R47, R29 ;  /* 0x0000002f122f7223 */ /* 0x050fe4000000001d */
[C---:B------:R-:W-:Y:S02]  /*99b0*/  FFMA R43, R18.reuse, R43, R59 ;  /* 0x0000002b122b7223 */ /* 0x040fe4000000003b */
[C---:B------:R-:W-:Y:S02]  /*99c0*/  FFMA R39, R18.reuse, R39, R63 ;  /* 0x0000002712277223 */ /* 0x040fe4000000003f */
[----:B------:R-:W-:Y:S01]  /*99d0*/  FFMA R51, R18, R51, R25 ;  /* 0x0000003312337223 */ /* 0x000fe20000000019 */
[----:B------:R-:W-:Y:S01]  /*99e0*/  @P6 CALL.REL.NOINC `(.L_x_4) ;  /* 0x0000001000006944 */ /* 0x000fe20003c00000 */
[----:B------:R-:W-:Y:S05]  /*99f0*/  BRA `(.L_x_5) ;  /* 0xffffaa1000007947 */ /* 0x000fea000383ffff */
.L_x_4:
[----:B------:R-:W-:-:S04]  /*9a00*/  IADD3 R17, R17, 0x1, RZ ;  /* 0x0000000111117810 */ /* 0x000fc80007ffe0ff */
[----:B------:R-:W-:-:S13]  /*9a10*/  ISETP.GE.U32.AND P6, PT, R17, 0x8, PT ;  /* 0x000000081100780c */ /* 0x000fda0003fc6070 */
[----:B------:R-:W-:Y:S01]  /*9a20*/  @P6 CALL.REL.NOINC `(.L_x_6) ;  /* 0x0000001000006944 */ /* 0x000fe20003c00000 */
[----:B------:R-:W-:Y:S05]  /*9a30*/  BRA `(.L_x_7) ;  /* 0xffff95f000007947 */ /* 0x000fea000383ffff */
.L_x_6:
[----:B------:R-:W0:Y:S01]  /*9a40*/  S2R R4, SR_CTAID.X ;  /* 0x0000000000047919 */ /* 0x000e220000002500 */
[----:B------:R-:W-:Y:S01]  /*9a50*/  MOV R2, RZ ;  /* 0x000000ff00027202 */ /* 0x000fe20000000f00 */
[----:B------:R-:W-:Y:S01]  /*9a60*/  HFMA2.MMA R121, -RZ, RZ, 0, 2.384185791015625e-07 ;  /* 0x00000004ff797435 */ /* 0x000fe200000001ff */
[----:B------:R-:W-:Y:S01]  /*9a70*/  MOV R3, R0 ;  /* 0x0000000000037202 */ /* 0x000fe20000000f00 */
[----:B------:R-:W1:Y:S04]  /*9a80*/  S2R R122, SR_CTAID.X ;  /* 0x00000000007a7919 */ /* 0x000e680000002500 */
[----:B------:R-:W-:-:S05]  /*9a90*/  IMAD.HI R2, R0, -0x6db6db6d, R2 ;  /* 0x9249249300027827 */ /* 0x000fca00078e0202 */
[----:B------:R-:W-:-:S04]  /*9aa0*/  SHF.R.U32.HI R3, RZ, 0x1f, R2 ;  /* 0x0000001fff037819 */ /* 0x000fc80000011602 */
[----:B------:R-:W-:-:S05]  /*9ab0*/  LEA.HI.SX32 R3, R2, R3, 0x1d ;  /* 0x0000000302037211 */ /* 0x000fca00078feaff */
[----:B------:R-:W-:Y:S01]  /*9ac0*/  IMAD R0, R3, -0xe, R0 ;  /* 0xfffffff203007824 */ /* 0x000fe200078e0200 */
[----:B0-----:R-:W-:-:S03]  /*9ad0*/  SHF.R.S32.HI R5, RZ, 0x1, R4 ;  /* 0x00000001ff057819 */ /* 0x001fc60000011404 */
[----:B------:R-:W-:Y:S01]  /*9ae0*/  IMAD R0, R3, 0x70, R0 ;  /* 0x0000007003007824 */ /* 0x000fe200078e0200 */
[----:B-1----:R-:W-:-:S03]  /*9af0*/  LOP3.LUT R122, R122, 0x1, RZ, 0xc0, !PT ;  /* 0x000000017a7a7812 */ /* 0x002fc600078ec0ff */
[----:B------:R-:W-:-:S04]  /*9b00*/  IMAD R0, R5, 0x1880, R0 ;  /* 0x0000188005007824 */ /* 0x000fc800078e0200 */
[----:B------:R-:W-:-:S04]  /*9b10*/  IMAD R0, R122, 0xe, R0 ;  /* 0x0000000e7a007824 */ /* 0x000fc800078e0200 */
[----:B------:R-:W-:-:S05]  /*9b20*/  IMAD.WIDE R2, R0, R121, c[0x0][0x170] ;  /* 0x00005c0000027625 */ /* 0x000fca00078e0279 */
[----:B------:R-:W-:Y:S04]  /*9b30*/  STG.E [R2.64], R32 ;  /* 0x0000002002007986 */ /* 0x000fe8000c101904 */
[----:B------:R-:W-:Y:S04]  /*9b40*/  STG.E [R2.64+0x1880], R55 ;  /* 0x0018803702007986 */ /* 0x000fe8000c101904 */
        /* <DEDUP_REMOVED lines=13> */
[----:B------:R-:W-:Y:S01]  /*9c20*/  STG.E [R2.64+0x4ad0], R51 ;  /* 0x004ad03302007986 */ /* 0x000fe2000c101904 */
[----:B------:R-:W-:Y:S05]  /*9c30*/  EXIT ;  /* 0x000000000000794d */ /* 0x000fea0003800000 */
.L_x_8:
[----:B------:R-:W-:-:S00]  /*9c40*/  BRA `(.L_x_8) ;  /* 0xfffffff000007947 */ /* 0x000fc0000383ffff */
[----:B------:R-:W-:-:S00]  /*9c50*/  NOP ;  /* 0x0000000000007918 */ /* 0x000fc00000000000 */
        /* <DEDUP_REMOVED lines=10> */
.L_x_9:


//--------------------- .nv.shared.candidate3     --------------------------
	.section	.nv.shared.candidate3,"aw",@nobits
	.align	4
.nv.shared.candidate3:
	.zero		35328
